//
// Generated by NVIDIA NVVM Compiler
//
// Compiler Build ID: CL-36424714
// Cuda compilation tools, release 13.0, V13.0.88
// Based on NVVM 20.0.0
//

.version 9.0
.target sm_100
.address_size 64

	// .globl	_Z18test_global_memoryPKfPf
.const .align 4 .b8 d_const[16384];
// _ZZ3dotPKfS0_PfE7sum_tab has been demoted

.visible .entry _Z18test_global_memoryPKfPf(
	.param .u64 .ptr .align 1 _Z18test_global_memoryPKfPf_param_0,
	.param .u64 .ptr .align 1 _Z18test_global_memoryPKfPf_param_1
)
{
	.reg .pred 	%p<2>;
	.reg .b32 	%r<5>;
	.reg .b32 	%f<68>;
	.reg .b64 	%rd<13>;

	ld.param.u64 	%rd6, [_Z18test_global_memoryPKfPf_param_0];
	ld.param.u64 	%rd4, [_Z18test_global_memoryPKfPf_param_1];
	cvta.to.global.u64 	%rd7, %rd6;
	add.s64 	%rd1, %rd7, 64;
	mov.f32 	%f67, 0f00000000;
	mov.b64 	%rd12, 0;
$L__BB0_1:
	add.s64 	%rd8, %rd1, %rd12;
	ld.global.f32 	%f4, [%rd8+-64];
	add.f32 	%f5, %f67, %f4;
	ld.global.f32 	%f6, [%rd8+-60];
	add.f32 	%f7, %f5, %f6;
	ld.global.f32 	%f8, [%rd8+-56];
	add.f32 	%f9, %f7, %f8;
	ld.global.f32 	%f10, [%rd8+-52];
	add.f32 	%f11, %f9, %f10;
	ld.global.f32 	%f12, [%rd8+-48];
	add.f32 	%f13, %f11, %f12;
	ld.global.f32 	%f14, [%rd8+-44];
	add.f32 	%f15, %f13, %f14;
	ld.global.f32 	%f16, [%rd8+-40];
	add.f32 	%f17, %f15, %f16;
	ld.global.f32 	%f18, [%rd8+-36];
	add.f32 	%f19, %f17, %f18;
	ld.global.f32 	%f20, [%rd8+-32];
	add.f32 	%f21, %f19, %f20;
	ld.global.f32 	%f22, [%rd8+-28];
	add.f32 	%f23, %f21, %f22;
	ld.global.f32 	%f24, [%rd8+-24];
	add.f32 	%f25, %f23, %f24;
	ld.global.f32 	%f26, [%rd8+-20];
	add.f32 	%f27, %f25, %f26;
	ld.global.f32 	%f28, [%rd8+-16];
	add.f32 	%f29, %f27, %f28;
	ld.global.f32 	%f30, [%rd8+-12];
	add.f32 	%f31, %f29, %f30;
	ld.global.f32 	%f32, [%rd8+-8];
	add.f32 	%f33, %f31, %f32;
	ld.global.f32 	%f34, [%rd8+-4];
	add.f32 	%f35, %f33, %f34;
	ld.global.f32 	%f36, [%rd8];
	add.f32 	%f37, %f35, %f36;
	ld.global.f32 	%f38, [%rd8+4];
	add.f32 	%f39, %f37, %f38;
	ld.global.f32 	%f40, [%rd8+8];
	add.f32 	%f41, %f39, %f40;
	ld.global.f32 	%f42, [%rd8+12];
	add.f32 	%f43, %f41, %f42;
	ld.global.f32 	%f44, [%rd8+16];
	add.f32 	%f45, %f43, %f44;
	ld.global.f32 	%f46, [%rd8+20];
	add.f32 	%f47, %f45, %f46;
	ld.global.f32 	%f48, [%rd8+24];
	add.f32 	%f49, %f47, %f48;
	ld.global.f32 	%f50, [%rd8+28];
	add.f32 	%f51, %f49, %f50;
	ld.global.f32 	%f52, [%rd8+32];
	add.f32 	%f53, %f51, %f52;
	ld.global.f32 	%f54, [%rd8+36];
	add.f32 	%f55, %f53, %f54;
	ld.global.f32 	%f56, [%rd8+40];
	add.f32 	%f57, %f55, %f56;
	ld.global.f32 	%f58, [%rd8+44];
	add.f32 	%f59, %f57, %f58;
	ld.global.f32 	%f60, [%rd8+48];
	add.f32 	%f61, %f59, %f60;
	ld.global.f32 	%f62, [%rd8+52];
	add.f32 	%f63, %f61, %f62;
	ld.global.f32 	%f64, [%rd8+56];
	add.f32 	%f65, %f63, %f64;
	ld.global.f32 	%f66, [%rd8+60];
	add.f32 	%f67, %f65, %f66;
	add.s64 	%rd12, %rd12, 128;
	setp.ne.s64 	%p1, %rd12, 67108864;
	@%p1 bra 	$L__BB0_1;
	cvta.to.global.u64 	%rd9, %rd4;
	mov.u32 	%r1, %tid.x;
	mov.u32 	%r2, %ntid.x;
	mov.u32 	%r3, %ctaid.x;
	mad.lo.s32 	%r4, %r3, %r2, %r1;
	mul.wide.u32 	%rd10, %r4, 4;
	add.s64 	%rd11, %rd9, %rd10;
	st.global.f32 	[%rd11], %f67;
	ret;

}
	// .globl	_Z17test_const_memoryPf
.visible .entry _Z17test_const_memoryPf(
	.param .u64 .ptr .align 1 _Z17test_const_memoryPf_param_0
)
{
	.reg .pred 	%p<2>;
	.reg .b32 	%r<5>;
	.reg .b32 	%f<68>;
	.reg .b64 	%rd<11>;

	ld.param.u64 	%rd3, [_Z17test_const_memoryPf_param_0];
	mov.f32 	%f67, 0f00000000;
	mov.b64 	%rd10, 0;
	mov.u64 	%rd5, d_const;
$L__BB1_1:
	add.s64 	%rd6, %rd5, %rd10;
	ld.const.f32 	%f4, [%rd6];
	add.f32 	%f5, %f67, %f4;
	ld.const.f32 	%f6, [%rd6+4];
	add.f32 	%f7, %f5, %f6;
	ld.const.f32 	%f8, [%rd6+8];
	add.f32 	%f9, %f7, %f8;
	ld.const.f32 	%f10, [%rd6+12];
	add.f32 	%f11, %f9, %f10;
	ld.const.f32 	%f12, [%rd6+16];
	add.f32 	%f13, %f11, %f12;
	ld.const.f32 	%f14, [%rd6+20];
	add.f32 	%f15, %f13, %f14;
	ld.const.f32 	%f16, [%rd6+24];
	add.f32 	%f17, %f15, %f16;
	ld.const.f32 	%f18, [%rd6+28];
	add.f32 	%f19, %f17, %f18;
	ld.const.f32 	%f20, [%rd6+32];
	add.f32 	%f21, %f19, %f20;
	ld.const.f32 	%f22, [%rd6+36];
	add.f32 	%f23, %f21, %f22;
	ld.const.f32 	%f24, [%rd6+40];
	add.f32 	%f25, %f23, %f24;
	ld.const.f32 	%f26, [%rd6+44];
	add.f32 	%f27, %f25, %f26;
	ld.const.f32 	%f28, [%rd6+48];
	add.f32 	%f29, %f27, %f28;
	ld.const.f32 	%f30, [%rd6+52];
	add.f32 	%f31, %f29, %f30;
	ld.const.f32 	%f32, [%rd6+56];
	add.f32 	%f33, %f31, %f32;
	ld.const.f32 	%f34, [%rd6+60];
	add.f32 	%f35, %f33, %f34;
	ld.const.f32 	%f36, [%rd6+64];
	add.f32 	%f37, %f35, %f36;
	ld.const.f32 	%f38, [%rd6+68];
	add.f32 	%f39, %f37, %f38;
	ld.const.f32 	%f40, [%rd6+72];
	add.f32 	%f41, %f39, %f40;
	ld.const.f32 	%f42, [%rd6+76];
	add.f32 	%f43, %f41, %f42;
	ld.const.f32 	%f44, [%rd6+80];
	add.f32 	%f45, %f43, %f44;
	ld.const.f32 	%f46, [%rd6+84];
	add.f32 	%f47, %f45, %f46;
	ld.const.f32 	%f48, [%rd6+88];
	add.f32 	%f49, %f47, %f48;
	ld.const.f32 	%f50, [%rd6+92];
	add.f32 	%f51, %f49, %f50;
	ld.const.f32 	%f52, [%rd6+96];
	add.f32 	%f53, %f51, %f52;
	ld.const.f32 	%f54, [%rd6+100];
	add.f32 	%f55, %f53, %f54;
	ld.const.f32 	%f56, [%rd6+104];
	add.f32 	%f57, %f55, %f56;
	ld.const.f32 	%f58, [%rd6+108];
	add.f32 	%f59, %f57, %f58;
	ld.const.f32 	%f60, [%rd6+112];
	add.f32 	%f61, %f59, %f60;
	ld.const.f32 	%f62, [%rd6+116];
	add.f32 	%f63, %f61, %f62;
	ld.const.f32 	%f64, [%rd6+120];
	add.f32 	%f65, %f63, %f64;
	ld.const.f32 	%f66, [%rd6+124];
	add.f32 	%f67, %f65, %f66;
	add.s64 	%rd10, %rd10, 128;
	setp.ne.s64 	%p1, %rd10, 16384;
	@%p1 bra 	$L__BB1_1;
	cvta.to.global.u64 	%rd7, %rd3;
	mov.u32 	%r1, %tid.x;
	mov.u32 	%r2, %ntid.x;
	mov.u32 	%r3, %ctaid.x;
	mad.lo.s32 	%r4, %r3, %r2, %r1;
	mul.wide.u32 	%rd8, %r4, 4;
	add.s64 	%rd9, %rd7, %rd8;
	st.global.f32 	[%rd9], %f67;
	ret;

}
	// .globl	_Z13test_registerfPf
.visible .entry _Z13test_registerfPf(
	.param .f32 _Z13test_registerfPf_param_0,
	.param .u64 .ptr .align 1 _Z13test_registerfPf_param_1
)
{
	.reg .pred 	%p<2>;
	.reg .b32 	%r<5>;
	.reg .b32 	%f<69>;
	.reg .b64 	%rd<9>;

	ld.param.f32 	%f3, [_Z13test_registerfPf_param_0];
	ld.param.u64 	%rd3, [_Z13test_registerfPf_param_1];
	mov.f32 	%f68, 0f00000000;
	mov.b64 	%rd8, 16777216;
$L__BB2_1:
	add.f32 	%f5, %f3, %f68;
	add.f32 	%f6, %f3, %f5;
	add.f32 	%f7, %f3, %f6;
	add.f32 	%f8, %f3, %f7;
	add.f32 	%f9, %f3, %f8;
	add.f32 	%f10, %f3, %f9;
	add.f32 	%f11, %f3, %f10;
	add.f32 	%f12, %f3, %f11;
	add.f32 	%f13, %f3, %f12;
	add.f32 	%f14, %f3, %f13;
	add.f32 	%f15, %f3, %f14;
	add.f32 	%f16, %f3, %f15;
	add.f32 	%f17, %f3, %f16;
	add.f32 	%f18, %f3, %f17;
	add.f32 	%f19, %f3, %f18;
	add.f32 	%f20, %f3, %f19;
	add.f32 	%f21, %f3, %f20;
	add.f32 	%f22, %f3, %f21;
	add.f32 	%f23, %f3, %f22;
	add.f32 	%f24, %f3, %f23;
	add.f32 	%f25, %f3, %f24;
	add.f32 	%f26, %f3, %f25;
	add.f32 	%f27, %f3, %f26;
	add.f32 	%f28, %f3, %f27;
	add.f32 	%f29, %f3, %f28;
	add.f32 	%f30, %f3, %f29;
	add.f32 	%f31, %f3, %f30;
	add.f32 	%f32, %f3, %f31;
	add.f32 	%f33, %f3, %f32;
	add.f32 	%f34, %f3, %f33;
	add.f32 	%f35, %f3, %f34;
	add.f32 	%f36, %f3, %f35;
	add.f32 	%f37, %f3, %f36;
	add.f32 	%f38, %f3, %f37;
	add.f32 	%f39, %f3, %f38;
	add.f32 	%f40, %f3, %f39;
	add.f32 	%f41, %f3, %f40;
	add.f32 	%f42, %f3, %f41;
	add.f32 	%f43, %f3, %f42;
	add.f32 	%f44, %f3, %f43;
	add.f32 	%f45, %f3, %f44;
	add.f32 	%f46, %f3, %f45;
	add.f32 	%f47, %f3, %f46;
	add.f32 	%f48, %f3, %f47;
	add.f32 	%f49, %f3, %f48;
	add.f32 	%f50, %f3, %f49;
	add.f32 	%f51, %f3, %f50;
	add.f32 	%f52, %f3, %f51;
	add.f32 	%f53, %f3, %f52;
	add.f32 	%f54, %f3, %f53;
	add.f32 	%f55, %f3, %f54;
	add.f32 	%f56, %f3, %f55;
	add.f32 	%f57, %f3, %f56;
	add.f32 	%f58, %f3, %f57;
	add.f32 	%f59, %f3, %f58;
	add.f32 	%f60, %f3, %f59;
	add.f32 	%f61, %f3, %f60;
	add.f32 	%f62, %f3, %f61;
	add.f32 	%f63, %f3, %f62;
	add.f32 	%f64, %f3, %f63;
	add.f32 	%f65, %f3, %f64;
	add.f32 	%f66, %f3, %f65;
	add.f32 	%f67, %f3, %f66;
	add.f32 	%f68, %f3, %f67;
	add.s64 	%rd8, %rd8, -64;
	setp.ne.s64 	%p1, %rd8, 0;
	@%p1 bra 	$L__BB2_1;
	cvta.to.global.u64 	%rd5, %rd3;
	mov.u32 	%r1, %tid.x;
	mov.u32 	%r2, %ntid.x;
	mov.u32 	%r3, %ctaid.x;
	mad.lo.s32 	%r4, %r3, %r2, %r1;
	mul.wide.u32 	%rd6, %r4, 4;
	add.s64 	%rd7, %rd5, %rd6;
	st.global.f32 	[%rd7], %f68;
	ret;

}
	// .globl	_Z3dotPKfS0_Pf
.visible .entry _Z3dotPKfS0_Pf(
	.param .u64 .ptr .align 1 _Z3dotPKfS0_Pf_param_0,
	.param .u64 .ptr .align 1 _Z3dotPKfS0_Pf_param_1,
	.param .u64 .ptr .align 1 _Z3dotPKfS0_Pf_param_2
)
{
	.reg .pred 	%p<10>;
	.reg .b32 	%r<22>;
	.reg .b32 	%f<97>;
	.reg .b64 	%rd<64>;
	// demoted variable
	.shared .align 4 .b8 _ZZ3dotPKfS0_PfE7sum_tab[2048];
	ld.param.u64 	%rd34, [_Z3dotPKfS0_Pf_param_0];
	ld.param.u64 	%rd35, [_Z3dotPKfS0_Pf_param_1];
	ld.param.u64 	%rd33, [_Z3dotPKfS0_Pf_param_2];
	cvta.to.global.u64 	%rd1, %rd35;
	cvta.to.global.u64 	%rd2, %rd34;
	mov.u32 	%r1, %tid.x;
	shl.b32 	%r9, %r1, 2;
	mov.u32 	%r10, _ZZ3dotPKfS0_PfE7sum_tab;
	add.s32 	%r2, %r10, %r9;
	mov.b32 	%r11, 0;
	st.shared.u32 	[%r2], %r11;
	mov.u32 	%r12, %ctaid.x;
	mov.u32 	%r3, %ntid.x;
	mad.lo.s32 	%r4, %r12, %r3, %r1;
	setp.gt.u32 	%p1, %r4, 65535;
	@%p1 bra 	$L__BB3_11;
	cvt.u64.u32 	%rd61, %r4;
	mov.u32 	%r13, %nctaid.x;
	mul.wide.u32 	%rd4, %r3, %r13;
	add.s64 	%rd36, %rd4, %rd61;
	max.u64 	%rd37, %rd36, 65536;
	setp.lt.u64 	%p2, %rd36, 65536;
	selp.u64 	%rd5, 1, 0, %p2;
	add.s64 	%rd38, %rd36, %rd5;
	sub.s64 	%rd6, %rd37, %rd38;
	or.b64  	%rd39, %rd6, %rd4;
	and.b64  	%rd40, %rd39, -4294967296;
	setp.ne.s64 	%p3, %rd40, 0;
	@%p3 bra 	$L__BB3_3;
	cvt.u32.u64 	%r14, %rd4;
	cvt.u32.u64 	%r15, %rd6;
	div.u32 	%r16, %r15, %r14;
	cvt.u64.u32 	%rd57, %r16;
	bra.uni 	$L__BB3_4;
$L__BB3_3:
	div.u64 	%rd57, %rd6, %rd4;
$L__BB3_4:
	add.s64 	%rd10, %rd57, %rd5;
	and.b64  	%rd41, %rd10, 3;
	setp.eq.s64 	%p4, %rd41, 3;
	mov.f32 	%f95, 0f00000000;
	@%p4 bra 	$L__BB3_7;
	shl.b64 	%rd59, %rd61, 2;
	shl.b64 	%rd12, %rd4, 2;
	add.s64 	%rd42, %rd10, 1;
	and.b64  	%rd43, %rd42, 3;
	neg.s64 	%rd58, %rd43;
	mov.f32 	%f95, 0f00000000;
$L__BB3_6:
	.pragma "nounroll";
	add.s64 	%rd44, %rd2, %rd59;
	ld.global.f32 	%f13, [%rd44];
	add.s64 	%rd45, %rd1, %rd59;
	ld.global.f32 	%f14, [%rd45];
	fma.rn.f32 	%f95, %f13, %f14, %f95;
	add.s64 	%rd61, %rd61, %rd4;
	add.s64 	%rd59, %rd59, %rd12;
	add.s64 	%rd58, %rd58, 1;
	setp.ne.s64 	%p5, %rd58, 0;
	@%p5 bra 	$L__BB3_6;
$L__BB3_7:
	setp.lt.u64 	%p6, %rd10, 3;
	@%p6 bra 	$L__BB3_10;
	shl.b64 	%rd21, %rd4, 2;
	add.s64 	%rd22, %rd1, %rd21;
	shl.b64 	%rd62, %rd61, 2;
	shl.b64 	%rd24, %rd4, 4;
	shl.b64 	%rd46, %rd4, 3;
	add.s64 	%rd25, %rd1, %rd46;
	mul.lo.s64 	%rd47, %rd4, 12;
	add.s64 	%rd26, %rd1, %rd47;
	add.s64 	%rd27, %rd2, %rd46;
	add.s64 	%rd28, %rd2, %rd47;
$L__BB3_9:
	add.s64 	%rd48, %rd2, %rd62;
	ld.global.f32 	%f15, [%rd48];
	add.s64 	%rd49, %rd1, %rd62;
	ld.global.f32 	%f16, [%rd49];
	fma.rn.f32 	%f17, %f15, %f16, %f95;
	add.s64 	%rd50, %rd48, %rd21;
	ld.global.f32 	%f18, [%rd50];
	add.s64 	%rd51, %rd22, %rd62;
	ld.global.f32 	%f19, [%rd51];
	fma.rn.f32 	%f20, %f18, %f19, %f17;
	add.s64 	%rd52, %rd27, %rd62;
	ld.global.f32 	%f21, [%rd52];
	add.s64 	%rd53, %rd25, %rd62;
	ld.global.f32 	%f22, [%rd53];
	fma.rn.f32 	%f23, %f21, %f22, %f20;
	add.s64 	%rd54, %rd28, %rd62;
	ld.global.f32 	%f24, [%rd54];
	add.s64 	%rd55, %rd26, %rd62;
	ld.global.f32 	%f25, [%rd55];
	fma.rn.f32 	%f95, %f24, %f25, %f23;
	add.s64 	%rd61, %rd61, %rd21;
	add.s64 	%rd62, %rd62, %rd24;
	setp.lt.u64 	%p7, %rd61, 65536;
	@%p7 bra 	$L__BB3_9;
$L__BB3_10:
	st.shared.f32 	[%r2], %f95;
$L__BB3_11:
	bar.sync 	0;
	setp.ne.s32 	%p8, %r1, 0;
	@%p8 bra 	$L__BB3_15;
	mov.u32 	%r19, _ZZ3dotPKfS0_PfE7sum_tab;
	add.s32 	%r20, %r19, 64;
	mov.f32 	%f96, 0f00000000;
	mov.b32 	%r21, 124;
$L__BB3_13:
	ld.shared.f32 	%f27, [%r20+-64];
	add.f32 	%f28, %f96, %f27;
	ld.shared.f32 	%f29, [%r20+-60];
	add.f32 	%f30, %f28, %f29;
	ld.shared.f32 	%f31, [%r20+-56];
	add.f32 	%f32, %f30, %f31;
	ld.shared.f32 	%f33, [%r20+-52];
	add.f32 	%f34, %f32, %f33;
	ld.shared.f32 	%f35, [%r20+-48];
	add.f32 	%f36, %f34, %f35;
	ld.shared.f32 	%f37, [%r20+-44];
	add.f32 	%f38, %f36, %f37;
	ld.shared.f32 	%f39, [%r20+-40];
	add.f32 	%f40, %f38, %f39;
	ld.shared.f32 	%f41, [%r20+-36];
	add.f32 	%f42, %f40, %f41;
	ld.shared.f32 	%f43, [%r20+-32];
	add.f32 	%f44, %f42, %f43;
	ld.shared.f32 	%f45, [%r20+-28];
	add.f32 	%f46, %f44, %f45;
	ld.shared.f32 	%f47, [%r20+-24];
	add.f32 	%f48, %f46, %f47;
	ld.shared.f32 	%f49, [%r20+-20];
	add.f32 	%f50, %f48, %f49;
	ld.shared.f32 	%f51, [%r20+-16];
	add.f32 	%f52, %f50, %f51;
	ld.shared.f32 	%f53, [%r20+-12];
	add.f32 	%f54, %f52, %f53;
	ld.shared.f32 	%f55, [%r20+-8];
	add.f32 	%f56, %f54, %f55;
	ld.shared.f32 	%f57, [%r20+-4];
	add.f32 	%f58, %f56, %f57;
	ld.shared.f32 	%f59, [%r20];
	add.f32 	%f60, %f58, %f59;
	ld.shared.f32 	%f61, [%r20+4];
	add.f32 	%f62, %f60, %f61;
	ld.shared.f32 	%f63, [%r20+8];
	add.f32 	%f64, %f62, %f63;
	ld.shared.f32 	%f65, [%r20+12];
	add.f32 	%f66, %f64, %f65;
	ld.shared.f32 	%f67, [%r20+16];
	add.f32 	%f68, %f66, %f67;
	ld.shared.f32 	%f69, [%r20+20];
	add.f32 	%f70, %f68, %f69;
	ld.shared.f32 	%f71, [%r20+24];
	add.f32 	%f72, %f70, %f71;
	ld.shared.f32 	%f73, [%r20+28];
	add.f32 	%f74, %f72, %f73;
	ld.shared.f32 	%f75, [%r20+32];
	add.f32 	%f76, %f74, %f75;
	ld.shared.f32 	%f77, [%r20+36];
	add.f32 	%f78, %f76, %f77;
	ld.shared.f32 	%f79, [%r20+40];
	add.f32 	%f80, %f78, %f79;
	ld.shared.f32 	%f81, [%r20+44];
	add.f32 	%f82, %f80, %f81;
	ld.shared.f32 	%f83, [%r20+48];
	add.f32 	%f84, %f82, %f83;
	ld.shared.f32 	%f85, [%r20+52];
	add.f32 	%f86, %f84, %f85;
	ld.shared.f32 	%f87, [%r20+56];
	add.f32 	%f88, %f86, %f87;
	ld.shared.f32 	%f89, [%r20+60];
	add.f32 	%f96, %f88, %f89;
	add.s32 	%r21, %r21, 128;
	add.s32 	%r20, %r20, 128;
	setp.ne.s32 	%p9, %r21, 2172;
	@%p9 bra 	$L__BB3_13;
	cvta.to.global.u64 	%rd56, %rd33;
	atom.global.add.f32 	%f90, [%rd56], %f96;
$L__BB3_15:
	ret;

}


// ===== COMPILED SASS (sm_100) =====

	.target	sm_100

	.elftype	@"ET_EXEC"


//--------------------- .note.nv.tkinfo           --------------------------
	.section	.note.nv.tkinfo,"",@"SHT_NOTE"
	.sectionflags	@"SHF_NOTE_NV_TKINFO"
	.tkinfo
        /*0018*/ 	.word	0x00000002
        /*0030*/ 	.string	""
        /*0030*/ 	.string	"ptxas"
        /*0030*/ 	.string	"Cuda compilation tools, release 13.0, V13.0.88"
        /*0030*/ 	.string	"Build cuda_13.0.r13.0/compiler.36424714_0"
        /*0030*/ 	.string	"-arch sm_100 -m 64 "



//--------------------- .note.nv.cuinfo           --------------------------
	.section	.note.nv.cuinfo,"",@"SHT_NOTE"
	.sectionflags	@"SHF_NOTE_NV_CUINFO"
        /*0018*/ 	.short	0x0002
        /*001a*/ 	.short	0x0064
        /*001c*/ 	.short	0x0082
	.zero		2


//--------------------- .nv.info                  --------------------------
	.section	.nv.info,"",@"SHT_CUDA_INFO"
	.align	4


	//----- nvinfo : EIATTR_REGCOUNT
	.align		4
        /*0000*/ 	.byte	0x04, 0x2f
        /*0002*/ 	.short	(.L_2 - .L_1)
	.align		4
.L_1:
        /*0004*/ 	.word	index@(_Z18test_global_memoryPKfPf)
        /*0008*/ 	.word	0x0000001e


	//----- nvinfo : EIATTR_FRAME_SIZE
	.align		4
.L_2:
        /*000c*/ 	.byte	0x04, 0x11
        /*000e*/ 	.short	(.L_4 - .L_3)
	.align		4
.L_3:
        /*0010*/ 	.word	index@(_Z18test_global_memoryPKfPf)
        /*0014*/ 	.word	0x00000000


	//----- nvinfo : EIATTR_REGCOUNT
	.align		4
.L_4:
        /*0018*/ 	.byte	0x04, 0x2f
        /*001a*/ 	.short	(.L_6 - .L_5)
	.align		4
.L_5:
        /*001c*/ 	.word	index@(_Z17test_const_memoryPf)
        /*0020*/ 	.word	0x00000008


	//----- nvinfo : EIATTR_FRAME_SIZE
	.align		4
.L_6:
        /*0024*/ 	.byte	0x04, 0x11
        /*0026*/ 	.short	(.L_8 - .L_7)
	.align		4
.L_7:
        /*0028*/ 	.word	index@(_Z17test_const_memoryPf)
        /*002c*/ 	.word	0x00000000


	//----- nvinfo : EIATTR_REGCOUNT
	.align		4
.L_8:
        /*0030*/ 	.byte	0x04, 0x2f
        /*0032*/ 	.short	(.L_10 - .L_9)
	.align		4
.L_9:
        /*0034*/ 	.word	index@(_Z13test_registerfPf)
        /*0038*/ 	.word	0x0000000a


	//----- nvinfo : EIATTR_FRAME_SIZE
	.align		4
.L_10:
        /*003c*/ 	.byte	0x04, 0x11
        /*003e*/ 	.short	(.L_12 - .L_11)
	.align		4
.L_11:
        /*0040*/ 	.word	index@(_Z13test_registerfPf)
        /*0044*/ 	.word	0x00000000


	//----- nvinfo : EIATTR_REGCOUNT
	.align		4
.L_12:
        /*0048*/ 	.byte	0x04, 0x2f
        /*004a*/ 	.short	(.L_14 - .L_13)
	.align		4
.L_13:
        /*004c*/ 	.word	index@(_Z3dotPKfS0_Pf)
        /*0050*/ 	.word	0x00000028


	//----- nvinfo : EIATTR_FRAME_SIZE
	.align		4
.L_14:
        /*0054*/ 	.byte	0x04, 0x11
        /*0056*/ 	.short	(.L_16 - .L_15)
	.align		4
.L_15:
        /*0058*/ 	.word	index@($__internal_0_$__cuda_sm20_div_u64)
        /*005c*/ 	.word	0x00000000


	//----- nvinfo : EIATTR_FRAME_SIZE
	.align		4
.L_16:
        /*0060*/ 	.byte	0x04, 0x11
        /*0062*/ 	.short	(.L_18 - .L_17)
	.align		4
.L_17:
        /*0064*/ 	.word	index@(_Z3dotPKfS0_Pf)
        /*0068*/ 	.word	0x00000000


	//----- nvinfo : EIATTR_MIN_STACK_SIZE
	.align		4
.L_18:
        /*006c*/ 	.byte	0x04, 0x12
        /*006e*/ 	.short	(.L_20 - .L_19)
	.align		4
.L_19:
        /*0070*/ 	.word	index@(_Z3dotPKfS0_Pf)
        /*0074*/ 	.word	0x00000000


	//----- nvinfo : EIATTR_MIN_STACK_SIZE
	.align		4
.L_20:
        /*0078*/ 	.byte	0x04, 0x12
        /*007a*/ 	.short	(.L_22 - .L_21)
	.align		4
.L_21:
        /*007c*/ 	.word	index@(_Z13test_registerfPf)
        /*0080*/ 	.word	0x00000000


	//----- nvinfo : EIATTR_MIN_STACK_SIZE
	.align		4
.L_22:
        /*0084*/ 	.byte	0x04, 0x12
        /*0086*/ 	.short	(.L_24 - .L_23)
	.align		4
.L_23:
        /*0088*/ 	.word	index@(_Z17test_const_memoryPf)
        /*008c*/ 	.word	0x00000000


	//----- nvinfo : EIATTR_MIN_STACK_SIZE
	.align		4
.L_24:
        /*0090*/ 	.byte	0x04, 0x12
        /*0092*/ 	.short	(.L_26 - .L_25)
	.align		4
.L_25:
        /*0094*/ 	.word	index@(_Z18test_global_memoryPKfPf)
        /*0098*/ 	.word	0x00000000
.L_26:


//--------------------- .nv.compat                --------------------------
	.section	.nv.compat,"",@"SHT_CUDA_COMPAT_INFO"
	.align	4
        /*0000*/ 	.byte	0x02, 0x09, 0x00, 0x00, 0x02, 0x02, 0x01, 0x00, 0x02, 0x05, 0x05, 0x00, 0x03, 0x07, 0x01, 0x01
        /*0010*/ 	.byte	0x02, 0x03, 0x00, 0x00, 0x02, 0x06, 0x01, 0x00, 0x04, 0x0b, 0x08, 0x00, 0x09, 0x00, 0x00, 0x00
        /*0020*/ 	.byte	0x00, 0x00, 0x00, 0x00


//--------------------- .nv.info._Z3dotPKfS0_Pf   --------------------------
	.section	.nv.info._Z3dotPKfS0_Pf,"",@"SHT_CUDA_INFO"
	.sectionflags	@""
	.align	4


	//----- nvinfo : EIATTR_CUDA_API_VERSION
	.align		4
        /*0000*/ 	.byte	0x04, 0x37
        /*0002*/ 	.short	(.L_28 - .L_27)
.L_27:
        /*0004*/ 	.word	0x00000082


	//----- nvinfo : EIATTR_KPARAM_INFO
	.align		4
.L_28:
        /*0008*/ 	.byte	0x04, 0x17
        /*000a*/ 	.short	(.L_30 - .L_29)
.L_29:
        /*000c*/ 	.word	0x00000000
        /*0010*/ 	.short	0x0002
        /*0012*/ 	.short	0x0010
        /*0014*/ 	.byte	0x00, 0xf5, 0x21, 0x00


	//----- nvinfo : EIATTR_KPARAM_INFO
	.align		4
.L_30:
        /*0018*/ 	.byte	0x04, 0x17
        /*001a*/ 	.short	(.L_32 - .L_31)
.L_31:
        /*001c*/ 	.word	0x00000000
        /*0020*/ 	.short	0x0001
        /*0022*/ 	.short	0x0008
        /*0024*/ 	.byte	0x00, 0xf5, 0x21, 0x00


	//----- nvinfo : EIATTR_KPARAM_INFO
	.align		4
.L_32:
        /*0028*/ 	.byte	0x04, 0x17
        /*002a*/ 	.short	(.L_34 - .L_33)
.L_33:
        /*002c*/ 	.word	0x00000000
        /*0030*/ 	.short	0x0000
        /*0032*/ 	.short	0x0000
        /*0034*/ 	.byte	0x00, 0xf5, 0x21, 0x00


	//----- nvinfo : EIATTR_SPARSE_MMA_MASK
	.align		4
.L_34:
        /*0038*/ 	.byte	0x03, 0x50
        /*003a*/ 	.short	0x0000


	//----- nvinfo : EIATTR_MAXREG_COUNT
	.align		4
        /*003c*/ 	.byte	0x03, 0x1b
        /*003e*/ 	.short	0x00ff


	//----- nvinfo : EIATTR_NUM_BARRIERS
	.align		4
        /*0040*/ 	.byte	0x02, 0x4c
        /*0042*/ 	.byte	0x01
	.zero		1


	//----- nvinfo : EIATTR_MERCURY_ISA_VERSION
	.align		4
        /*0044*/ 	.byte	0x03, 0x5f
        /*0046*/ 	.short	0x0101


	//----- nvinfo : EIATTR_VRC_CTA_INIT_COUNT
	.align		4
        /*0048*/ 	.byte	0x02, 0x4a
	.zero		1
	.zero		1


	//----- nvinfo : EIATTR_EXIT_INSTR_OFFSETS
	.align		4
        /*004c*/ 	.byte	0x04, 0x1c
        /*004e*/ 	.short	(.L_36 - .L_35)


	//   ....[0]....
.L_35:
        /*0050*/ 	.word	0x00000a30


	//   ....[1]....
        /*0054*/ 	.word	0x00000d80


	//----- nvinfo : EIATTR_CRS_STACK_SIZE
	.align		4
.L_36:
        /*0058*/ 	.byte	0x04, 0x1e
        /*005a*/ 	.short	(.L_38 - .L_37)
.L_37:
        /*005c*/ 	.word	0x00000000


	//----- nvinfo : EIATTR_CBANK_PARAM_SIZE
	.align		4
.L_38:
        /*0060*/ 	.byte	0x03, 0x19
        /*0062*/ 	.short	0x0018


	//----- nvinfo : EIATTR_PARAM_CBANK
	.align		4
        /*0064*/ 	.byte	0x04, 0x0a
        /*0066*/ 	.short	(.L_40 - .L_39)
	.align		4
.L_39:
        /*0068*/ 	.word	index@(.nv.constant0._Z3dotPKfS0_Pf)
        /*006c*/ 	.short	0x0380
        /*006e*/ 	.short	0x0018


	//----- nvinfo : EIATTR_SW_WAR
	.align		4
.L_40:
        /*0070*/ 	.byte	0x04, 0x36
        /*0072*/ 	.short	(.L_42 - .L_41)
.L_41:
        /*0074*/ 	.word	0x00000008
.L_42:


//--------------------- .nv.info._Z13test_registerfPf --------------------------
	.section	.nv.info._Z13test_registerfPf,"",@"SHT_CUDA_INFO"
	.sectionflags	@""
	.align	4


	//----- nvinfo : EIATTR_CUDA_API_VERSION
	.align		4
        /*0000*/ 	.byte	0x04, 0x37
        /*0002*/ 	.short	(.L_44 - .L_43)
.L_43:
        /*0004*/ 	.word	0x00000082


	//----- nvinfo : EIATTR_KPARAM_INFO
	.align		4
.L_44:
        /*0008*/ 	.byte	0x04, 0x17
        /*000a*/ 	.short	(.L_46 - .L_45)
.L_45:
        /*000c*/ 	.word	0x00000000
        /*0010*/ 	.short	0x0001
        /*0012*/ 	.short	0x0008
        /*0014*/ 	.byte	0x00, 0xf5, 0x21, 0x00


	//----- nvinfo : EIATTR_KPARAM_INFO
	.align		4
.L_46:
        /*0018*/ 	.byte	0x04, 0x17
        /*001a*/ 	.short	(.L_48 - .L_47)
.L_47:
        /*001c*/ 	.word	0x00000000
        /*0020*/ 	.short	0x0000
        /*0022*/ 	.short	0x0000
        /*0024*/ 	.byte	0x00, 0xf0, 0x11, 0x00


	//----- nvinfo : EIATTR_SPARSE_MMA_MASK
	.align		4
.L_48:
        /*0028*/ 	.byte	0x03, 0x50
        /*002a*/ 	.short	0x0000


	//----- nvinfo : EIATTR_MAXREG_COUNT
	.align		4
        /*002c*/ 	.byte	0x03, 0x1b
        /*002e*/ 	.short	0x00ff


	//----- nvinfo : EIATTR_MERCURY_ISA_VERSION
	.align		4
        /*0030*/ 	.byte	0x03, 0x5f
        /*0032*/ 	.short	0x0101


	//----- nvinfo : EIATTR_VRC_CTA_INIT_COUNT
	.align		4
        /*0034*/ 	.byte	0x02, 0x4a
	.zero		1
	.zero		1


	//----- nvinfo : EIATTR_EXIT_INSTR_OFFSETS
	.align		4
        /*0038*/ 	.byte	0x04, 0x1c
        /*003a*/ 	.short	(.L_50 - .L_49)


	//   ....[0]....
.L_49:
        /*003c*/ 	.word	0x00001120


	//----- nvinfo : EIATTR_CBANK_PARAM_SIZE
	.align		4
.L_50:
        /*0040*/ 	.byte	0x03, 0x19
        /*0042*/ 	.short	0x0010


	//----- nvinfo : EIATTR_PARAM_CBANK
	.align		4
        /*0044*/ 	.byte	0x04, 0x0a
        /*0046*/ 	.short	(.L_52 - .L_51)
	.align		4
.L_51:
        /*0048*/ 	.word	index@(.nv.constant0._Z13test_registerfPf)
        /*004c*/ 	.short	0x0380
        /*004e*/ 	.short	0x0010


	//----- nvinfo : EIATTR_SW_WAR
	.align		4
.L_52:
        /*0050*/ 	.byte	0x04, 0x36
        /*0052*/ 	.short	(.L_54 - .L_53)
.L_53:
        /*0054*/ 	.word	0x00000008
.L_54:


//--------------------- .nv.info._Z17test_const_memoryPf --------------------------
	.section	.nv.info._Z17test_const_memoryPf,"",@"SHT_CUDA_INFO"
	.sectionflags	@""
	.align	4


	//----- nvinfo : EIATTR_CUDA_API_VERSION
	.align		4
        /*0000*/ 	.byte	0x04, 0x37
        /*0002*/ 	.short	(.L_56 - .L_55)
.L_55:
        /*0004*/ 	.word	0x00000082


	//----- nvinfo : EIATTR_KPARAM_INFO
	.align		4
.L_56:
        /*0008*/ 	.byte	0x04, 0x17
        /*000a*/ 	.short	(.L_58 - .L_57)
.L_57:
        /*000c*/ 	.word	0x00000000
        /*0010*/ 	.short	0x0000
        /*0012*/ 	.short	0x0000
        /*0014*/ 	.byte	0x00, 0xf5, 0x21, 0x00


	//----- nvinfo : EIATTR_SPARSE_MMA_MASK
	.align		4
.L_58:
        /*0018*/ 	.byte	0x03, 0x50
        /*001a*/ 	.short	0x0000


	//----- nvinfo : EIATTR_MAXREG_COUNT
	.align		4
        /*001c*/ 	.byte	0x03, 0x1b
        /*001e*/ 	.short	0x00ff


	//----- nvinfo : EIATTR_MERCURY_ISA_VERSION
	.align		4
        /*0020*/ 	.byte	0x03, 0x5f
        /*0022*/ 	.short	0x0101


	//----- nvinfo : EIATTR_VRC_CTA_INIT_COUNT
	.align		4
        /*0024*/ 	.byte	0x02, 0x4a
	.zero		1
	.zero		1


	//----- nvinfo : EIATTR_EXIT_INSTR_OFFSETS
	.align		4
        /*0028*/ 	.byte	0x04, 0x1c
        /*002a*/ 	.short	(.L_60 - .L_59)


	//   ....[0]....
.L_59:
        /*002c*/ 	.word	0x00014090


	//----- nvinfo : EIATTR_CBANK_PARAM_SIZE
	.align		4
.L_60:
        /*0030*/ 	.byte	0x03, 0x19
        /*0032*/ 	.short	0x0008


	//----- nvinfo : EIATTR_PARAM_CBANK
	.align		4
        /*0034*/ 	.byte	0x04, 0x0a
        /*0036*/ 	.short	(.L_62 - .L_61)
	.align		4
.L_61:
        /*0038*/ 	.word	index@(.nv.constant0._Z17test_const_memoryPf)
        /*003c*/ 	.short	0x0380
        /*003e*/ 	.short	0x0008


	//----- nvinfo : EIATTR_SW_WAR
	.align		4
.L_62:
        /*0040*/ 	.byte	0x04, 0x36
        /*0042*/ 	.short	(.L_64 - .L_63)
.L_63:
        /*0044*/ 	.word	0x00000008
.L_64:


//--------------------- .nv.info._Z18test_global_memoryPKfPf --------------------------
	.section	.nv.info._Z18test_global_memoryPKfPf,"",@"SHT_CUDA_INFO"
	.sectionflags	@""
	.align	4


	//----- nvinfo : EIATTR_CUDA_API_VERSION
	.align		4
        /*0000*/ 	.byte	0x04, 0x37
        /*0002*/ 	.short	(.L_66 - .L_65)
.L_65:
        /*0004*/ 	.word	0x00000082


	//----- nvinfo : EIATTR_KPARAM_INFO
	.align		4
.L_66:
        /*0008*/ 	.byte	0x04, 0x17
        /*000a*/ 	.short	(.L_68 - .L_67)
.L_67:
        /*000c*/ 	.word	0x00000000
        /*0010*/ 	.short	0x0001
        /*0012*/ 	.short	0x0008
        /*0014*/ 	.byte	0x00, 0xf5, 0x21, 0x00


	//----- nvinfo : EIATTR_KPARAM_INFO
	.align		4
.L_68:
        /*0018*/ 	.byte	0x04, 0x17
        /*001a*/ 	.short	(.L_70 - .L_69)
.L_69:
        /*001c*/ 	.word	0x00000000
        /*0020*/ 	.short	0x0000
        /*0022*/ 	.short	0x0000
        /*0024*/ 	.byte	0x00, 0xf5, 0x21, 0x00


	//----- nvinfo : EIATTR_SPARSE_MMA_MASK
	.align		4
.L_70:
        /*0028*/ 	.byte	0x03, 0x50
        /*002a*/ 	.short	0x0000


	//----- nvinfo : EIATTR_MAXREG_COUNT
	.align		4
        /*002c*/ 	.byte	0x03, 0x1b
        /*002e*/ 	.short	0x00ff


	//----- nvinfo : EIATTR_MERCURY_ISA_VERSION
	.align		4
        /*0030*/ 	.byte	0x03, 0x5f
        /*0032*/ 	.short	0x0101


	//----- nvinfo : EIATTR_VRC_CTA_INIT_COUNT
	.align		4
        /*0034*/ 	.byte	0x02, 0x4a
	.zero		1
	.zero		1


	//----- nvinfo : EIATTR_EXIT_INSTR_OFFSETS
	.align		4
        /*0038*/ 	.byte	0x04, 0x1c
        /*003a*/ 	.short	(.L_72 - .L_71)


	//   ....[0]....
.L_71:
        /*003c*/ 	.word	0x00000560


	//----- nvinfo : EIATTR_CBANK_PARAM_SIZE
	.align		4
.L_72:
        /*0040*/ 	.byte	0x03, 0x19
        /*0042*/ 	.short	0x0010


	//----- nvinfo : EIATTR_PARAM_CBANK
	.align		4
        /*0044*/ 	.byte	0x04, 0x0a
        /*0046*/ 	.short	(.L_74 - .L_73)
	.align		4
.L_73:
        /*0048*/ 	.word	index@(.nv.constant0._Z18test_global_memoryPKfPf)
        /*004c*/ 	.short	0x0380
        /*004e*/ 	.short	0x0010


	//----- nvinfo : EIATTR_SW_WAR
	.align		4
.L_74:
        /*0050*/ 	.byte	0x04, 0x36
        /*0052*/ 	.short	(.L_76 - .L_75)
.L_75:
        /*0054*/ 	.word	0x00000008
.L_76:


//--------------------- .nv.callgraph             --------------------------
	.section	.nv.callgraph,"",@"SHT_CUDA_CALLGRAPH"
	.align	4
	.sectionentsize	8
	.align		4
        /*0000*/ 	.word	0x00000000
	.align		4
        /*0004*/ 	.word	0xffffffff
	.align		4
        /*0008*/ 	.word	0x00000000
	.align		4
        /*000c*/ 	.word	0xfffffffe
	.align		4
        /*0010*/ 	.word	0x00000000
	.align		4
        /*0014*/ 	.word	0xfffffffd
	.align		4
        /*0018*/ 	.word	0x00000000
	.align		4
        /*001c*/ 	.word	0xfffffffc


//--------------------- .nv.constant3             --------------------------
	.section	.nv.constant3,"a",@progbits
	.align	4
.nv.constant3:
	.type		d_const,@object
	.size		d_const,(.L_0 - d_const)
d_const:
	.zero		16384
.L_0:


//--------------------- .text._Z3dotPKfS0_Pf      --------------------------
	.section	.text._Z3dotPKfS0_Pf,"ax",@progbits
	.align	128
        .global         _Z3dotPKfS0_Pf
        .type           _Z3dotPKfS0_Pf,@function
        .size           _Z3dotPKfS0_Pf,(.L_x_18 - _Z3dotPKfS0_Pf)
        .other          _Z3dotPKfS0_Pf,@"STO_CUDA_ENTRY STV_DEFAULT"
_Z3dotPKfS0_Pf:
.text._Z3dotPKfS0_Pf:
[----:B------:R-:W-:Y:S01]  /*0000*/  LDC R1, c[0x0][0x37c] ;  /* 0x0000df00ff017b82 */ /* 0x000fe20000000800 */
[----:B------:R-:W0:Y:S07]  /*0010*/  S2R R3, SR_TID.X ;  /* 0x0000000000037919 */ /* 0x000e2e0000002100 */
[----:B------:R-:W1:Y:S01]  /*0020*/  S2UR UR5, SR_CgaCtaId ;  /* 0x00000000000579c3 */ /* 0x000e620000008800 */
[----:B------:R-:W-:Y:S01]  /*0030*/  UMOV UR4, 0x400 ;  /* 0x0000040000047882 */ /* 0x000fe20000000000 */
[----:B------:R-:W2:Y:S01]  /*0040*/  LDCU.64 UR6, c[0x0][0x358] ;  /* 0x00006b00ff0677ac */ /* 0x000ea20008000a00 */
[----:B------:R-:W-:Y:S01]  /*0050*/  BSSY.RECONVERGENT B0, `(.L_x_0) ;  /* 0x000009a000007945 */ /* 0x000fe20003800200 */
[----:B------:R-:W3:Y:S04]  /*0060*/  LDCU.128 UR12, c[0x0][0x380] ;  /* 0x00007000ff0c77ac */ /* 0x000ee80008000c00 */
[----:B------:R-:W4:Y:S08]  /*0070*/  S2UR UR8, SR_CTAID.X ;  /* 0x00000000000879c3 */ /* 0x000f300000002500 */
[----:B------:R-:W4:Y:S01]  /*0080*/  LDC R14, c[0x0][0x360] ;  /* 0x0000d800ff0e7b82 */ /* 0x000f220000000800 */
[----:B-1----:R-:W-:-:S06]  /*0090*/  ULEA UR4, UR5, UR4, 0x18 ;  /* 0x0000000405047291 */ /* 0x002fcc000f8ec0ff */
[----:B0-----:R-:W-:-:S05]  /*00a0*/  LEA R0, R3, UR4, 0x2 ;  /* 0x0000000403007c11 */ /* 0x001fca000f8e10ff */
[----:B------:R0:W-:Y:S01]  /*00b0*/  STS [R0], RZ ;  /* 0x000000ff00007388 */ /* 0x0001e20000000800 */
[----:B----4-:R-:W-:-:S05]  /*00c0*/  IMAD R3, R14, UR8, R3 ;  /* 0x000000080e037c24 */ /* 0x010fca000f8e0203 */
[----:B------:R-:W-:-:S13]  /*00d0*/  ISETP.GT.U32.AND P0, PT, R3, 0xffff, PT ;  /* 0x0000ffff0300780c */ /* 0x000fda0003f04070 */
[----:B0-23--:R-:W-:Y:S05]  /*00e0*/  @P0 BRA `(.L_x_1) ;  /* 0x0000000800400947 */ /* 0x00dfea0003800000 */
[----:B------:R-:W0:Y:S01]  /*00f0*/  LDCU UR4, c[0x0][0x370] ;  /* 0x00006e00ff0477ac */ /* 0x000e220008000800 */
[----:B------:R-:W-:Y:S01]  /*0100*/  BSSY.RECONVERGENT B1, `(.L_x_2) ;  /* 0x0000029000017945 */ /* 0x000fe20003800200 */
[----:B0-----:R-:W-:-:S03]  /*0110*/  IMAD.WIDE.U32 R14, R14, UR4, RZ ;  /* 0x000000040e0e7c25 */ /* 0x001fc6000f8e00ff */
[----:B------:R-:W-:-:S04]  /*0120*/  IADD3 R0, P1, PT, R3, R14, RZ ;  /* 0x0000000e03007210 */ /* 0x000fc80007f3e0ff */
[C---:B------:R-:W-:Y:S01]  /*0130*/  ISETP.GE.U32.AND P0, PT, R0.reuse, 0x10000, PT ;  /* 0x000100000000780c */ /* 0x040fe20003f06070 */
[----:B------:R-:W-:Y:S01]  /*0140*/  IMAD.X R4, RZ, RZ, R15, P1 ;  /* 0x000000ffff047224 */ /* 0x000fe200008e060f */
[----:B------:R-:W-:-:S04]  /*0150*/  ISETP.GT.U32.AND P1, PT, R0, 0x10000, PT ;  /* 0x000100000000780c */ /* 0x000fc80003f24070 */
[C---:B------:R-:W-:Y:S02]  /*0160*/  ISETP.GE.U32.AND.EX P0, PT, R4.reuse, RZ, PT, P0 ;  /* 0x000000ff0400720c */ /* 0x040fe40003f06100 */
[----:B------:R-:W-:Y:S02]  /*0170*/  ISETP.GT.U32.AND.EX P1, PT, R4, RZ, PT, P1 ;  /* 0x000000ff0400720c */ /* 0x000fe40003f24110 */
[----:B------:R-:W-:Y:S02]  /*0180*/  SEL R2, RZ, 0x1, P0 ;  /* 0x00000001ff027807 */ /* 0x000fe40000000000 */
[----:B------:R-:W-:Y:S02]  /*0190*/  SEL R5, R0, 0x10000, P1 ;  /* 0x0001000000057807 */ /* 0x000fe40000800000 */
[----:B------:R-:W-:Y:S02]  /*01a0*/  SEL R7, R4, RZ, P1 ;  /* 0x000000ff04077207 */ /* 0x000fe40000800000 */
[----:B------:R-:W-:-:S04]  /*01b0*/  IADD3 R5, P0, P1, R5, -R0, -R2 ;  /* 0x8000000005057210 */ /* 0x000fc8000791e802 */
[----:B------:R-:W-:-:S04]  /*01c0*/  IADD3.X R7, PT, PT, R7, -0x1, ~R4, P0, P1 ;  /* 0xffffffff07077810 */ /* 0x000fc800007e2c04 */
[----:B------:R-:W-:-:S04]  /*01d0*/  LOP3.LUT R0, R7, R15, RZ, 0xfc, !PT ;  /* 0x0000000f07007212 */ /* 0x000fc800078efcff */
[----:B------:R-:W-:Y:S01]  /*01e0*/  ISETP.NE.U32.AND P0, PT, R0, RZ, PT ;  /* 0x000000ff0000720c */ /* 0x000fe20003f05070 */
[----:B------:R-:W-:-:S12]  /*01f0*/  IMAD.MOV.U32 R0, RZ, RZ, RZ ;  /* 0x000000ffff007224 */ /* 0x000fd800078e00ff */
[----:B------:R-:W-:Y:S05]  /*0200*/  @P0 BRA `(.L_x_3) ;  /* 0x0000000000500947 */ /* 0x000fea0003800000 */
[----:B------:R-:W0:Y:S01]  /*0210*/  I2F.U32.RP R4, R14 ;  /* 0x0000000e00047306 */ /* 0x000e220000209000 */
[----:B------:R-:W-:Y:S01]  /*0220*/  IMAD.MOV R9, RZ, RZ, -R14 ;  /* 0x000000ffff097224 */ /* 0x000fe200078e0a0e */
[----:B------:R-:W-:-:S06]  /*0230*/  ISETP.NE.U32.AND P2, PT, R14, RZ, PT ;  /* 0x000000ff0e00720c */ /* 0x000fcc0003f45070 */
[----:B0-----:R-:W0:Y:S02]  /*0240*/  MUFU.RCP R4, R4 ;  /* 0x0000000400047308 */ /* 0x001e240000001000 */
[----:B0-----:R-:W-:-:S06]  /*0250*/  IADD3 R6, PT, PT, R4, 0xffffffe, RZ ;  /* 0x0ffffffe04067810 */ /* 0x001fcc0007ffe0ff */
[----:B------:R0:W1:Y:S02]  /*0260*/  F2I.FTZ.U32.TRUNC.NTZ R7, R6 ;  /* 0x0000000600077305 */ /* 0x000064000021f000 */
[----:B0-----:R-:W-:Y:S02]  /*0270*/  IMAD.MOV.U32 R6, RZ, RZ, RZ ;  /* 0x000000ffff067224 */ /* 0x001fe400078e00ff */
[----:B-1----:R-:W-:-:S04]  /*0280*/  IMAD R9, R9, R7, RZ ;  /* 0x0000000709097224 */ /* 0x002fc800078e02ff */
[----:B------:R-:W-:-:S06]  /*0290*/  IMAD.HI.U32 R8, R7, R9, R6 ;  /* 0x0000000907087227 */ /* 0x000fcc00078e0006 */
[----:B------:R-:W-:-:S05]  /*02a0*/  IMAD.HI.U32 R4, R8, R5, RZ ;  /* 0x0000000508047227 */ /* 0x000fca00078e00ff */
[----:B------:R-:W-:-:S05]  /*02b0*/  IADD3 R7, PT, PT, -R4, RZ, RZ ;  /* 0x000000ff04077210 */ /* 0x000fca0007ffe1ff */
[----:B------:R-:W-:-:S05]  /*02c0*/  IMAD R5, R14, R7, R5 ;  /* 0x000000070e057224 */ /* 0x000fca00078e0205 */
[----:B------:R-:W-:-:S13]  /*02d0*/  ISETP.GE.U32.AND P0, PT, R5, R14, PT ;  /* 0x0000000e0500720c */ /* 0x000fda0003f06070 */
[----:B------:R-:W-:Y:S02]  /*02e0*/  @P0 IMAD.IADD R5, R5, 0x1, -R14 ;  /* 0x0000000105050824 */ /* 0x000fe400078e0a0e */
[----:B------:R-:W-:-:S03]  /*02f0*/  @P0 VIADD R4, R4, 0x1 ;  /* 0x0000000104040836 */ /* 0x000fc60000000000 */
[----:B------:R-:W-:Y:S01]  /*0300*/  ISETP.GE.U32.AND P1, PT, R5, R14, PT ;  /* 0x0000000e0500720c */ /* 0x000fe20003f26070 */
[----:B------:R-:W-:-:S12]  /*0310*/  IMAD.MOV.U32 R5, RZ, RZ, RZ ;  /* 0x000000ffff057224 */ /* 0x000fd800078e00ff */
[----:B------:R-:W-:Y:S02]  /*0320*/  @P1 IADD3 R4, PT, PT, R4, 0x1, RZ ;  /* 0x0000000104041810 */ /* 0x000fe40007ffe0ff */
[----:B------:R-:W-:Y:S01]  /*0330*/  @!P2 LOP3.LUT R4, RZ, R14, RZ, 0x33, !PT ;  /* 0x0000000eff04a212 */ /* 0x000fe200078e33ff */
[----:B------:R-:W-:Y:S06]  /*0340*/  BRA `(.L_x_4) ;  /* 0x0000000000107947 */ /* 0x000fec0003800000 */
.L_x_3:
[----:B------:R-:W-:-:S07]  /*0350*/  MOV R4, 0x370 ;  /* 0x0000037000047802 */ /* 0x000fce0000000f00 */
[----:B------:R-:W-:Y:S05]  /*0360*/  CALL.REL.NOINC `($__internal_0_$__cuda_sm20_div_u64) ;  /* 0x0000000800887944 */ /* 0x000fea0003c00000 */
[----:B------:R-:W-:Y:S01]  /*0370*/  IMAD.MOV.U32 R4, RZ, RZ, R6 ;  /* 0x000000ffff047224 */ /* 0x000fe200078e0006 */
[----:B------:R-:W-:-:S07]  /*0380*/  MOV R5, R7 ;  /* 0x0000000700057202 */ /* 0x000fce0000000f00 */
.L_x_4:
[----:B------:R-:W-:Y:S05]  /*0390*/  BSYNC.RECONVERGENT B1 ;  /* 0x0000000000017941 */ /* 0x000fea0003800200 */
.L_x_2:
[----:B------:R-:W-:Y:S01]  /*03a0*/  IADD3 R2, P0, PT, R4, R2, RZ ;  /* 0x0000000204027210 */ /* 0x000fe20007f1e0ff */
[----:B------:R-:W-:Y:S01]  /*03b0*/  BSSY.RECONVERGENT B1, `(.L_x_5) ;  /* 0x0000021000017945 */ /* 0x000fe20003800200 */
[----:B------:R-:W-:Y:S02]  /*03c0*/  IMAD.MOV.U32 R31, RZ, RZ, RZ ;  /* 0x000000ffff1f7224 */ /* 0x000fe400078e00ff */
[C---:B------:R-:W-:Y:S01]  /*03d0*/  LOP3.LUT R6, R2.reuse, 0x3, RZ, 0xc0, !PT ;  /* 0x0000000302067812 */ /* 0x040fe200078ec0ff */
[----:B------:R-:W-:Y:S01]  /*03e0*/  IMAD.X R4, RZ, RZ, R5, P0 ;  /* 0x000000ffff047224 */ /* 0x000fe200000e0605 */
[----:B------:R-:W-:Y:S02]  /*03f0*/  ISETP.GE.U32.AND P0, PT, R2, 0x3, PT ;  /* 0x000000030200780c */ /* 0x000fe40003f06070 */
[----:B------:R-:W-:Y:S02]  /*0400*/  ISETP.NE.U32.AND P1, PT, R6, 0x3, PT ;  /* 0x000000030600780c */ /* 0x000fe40003f25070 */
[----:B------:R-:W-:-:S02]  /*0410*/  ISETP.GE.U32.AND.EX P0, PT, R4, RZ, PT, P0 ;  /* 0x000000ff0400720c */ /* 0x000fc40003f06100 */
[----:B------:R-:W-:-:S13]  /*0420*/  ISETP.NE.AND.EX P1, PT, RZ, RZ, PT, P1 ;  /* 0x000000ffff00720c */ /* 0x000fda0003f25310 */
[----:B------:R-:W-:Y:S05]  /*0430*/  @!P1 BRA `(.L_x_6) ;  /* 0x0000000000609947 */ /* 0x000fea0003800000 */
[----:B------:R-:W-:Y:S01]  /*0440*/  IADD3 R2, PT, PT, R2, 0x1, RZ ;  /* 0x0000000102027810 */ /* 0x000fe20007ffe0ff */
[C---:B------:R-:W-:Y:S01]  /*0450*/  IMAD.SHL.U32 R9, R3.reuse, 0x4, RZ ;  /* 0x0000000403097824 */ /* 0x040fe200078e00ff */
[----:B------:R-:W-:Y:S01]  /*0460*/  SHF.L.U64.HI R10, R3, 0x2, R0 ;  /* 0x00000002030a7819 */ /* 0x000fe20000010200 */
[----:B------:R-:W-:Y:S01]  /*0470*/  IMAD.MOV.U32 R31, RZ, RZ, RZ ;  /* 0x000000ffff1f7224 */ /* 0x000fe200078e00ff */
[----:B------:R-:W-:Y:S02]  /*0480*/  LOP3.LUT R2, R2, 0x3, RZ, 0xc0, !PT ;  /* 0x0000000302027812 */ /* 0x000fe400078ec0ff */
[----:B------:R-:W-:Y:S02]  /*0490*/  SHF.L.U64.HI R11, R14, 0x2, R15 ;  /* 0x000000020e0b7819 */ /* 0x000fe4000001020f */
[----:B------:R-:W-:-:S04]  /*04a0*/  IADD3 R2, P1, PT, RZ, -R2, RZ ;  /* 0x80000002ff027210 */ /* 0x000fc80007f3e0ff */
[----:B------:R-:W-:-:S09]  /*04b0*/  IADD3.X R8, PT, PT, RZ, -0x1, RZ, P1, !PT ;  /* 0xffffffffff087810 */ /* 0x000fd20000ffe4ff */
.L_x_7:
[C---:B------:R-:W-:Y:S02]  /*04c0*/  IADD3 R4, P1, PT, R9.reuse, UR12, RZ ;  /* 0x0000000c09047c10 */ /* 0x040fe4000ff3e0ff */
[----:B------:R-:W-:Y:S02]  /*04d0*/  IADD3 R6, P2, PT, R9, UR14, RZ ;  /* 0x0000000e09067c10 */ /* 0x000fe4000ff5e0ff */
[C---:B------:R-:W-:Y:S02]  /*04e0*/  IADD3.X R5, PT, PT, R10.reuse, UR13, RZ, P1, !PT ;  /* 0x0000000d0a057c10 */ /* 0x040fe40008ffe4ff */
[----:B------:R-:W-:-:S03]  /*04f0*/  IADD3.X R7, PT, PT, R10, UR15, RZ, P2, !PT ;  /* 0x0000000f0a077c10 */ /* 0x000fc600097fe4ff */
[----:B------:R-:W2:Y:S04]  /*0500*/  LDG.E R4, desc[UR6][R4.64] ;  /* 0x0000000604047981 */ /* 0x000ea8000c1e1900 */
[----:B------:R-:W2:Y:S01]  /*0510*/  LDG.E R6, desc[UR6][R6.64] ;  /* 0x0000000606067981 */ /* 0x000ea2000c1e1900 */
[----:B------:R-:W-:Y:S02]  /*0520*/  IADD3 R2, P1, PT, R2, 0x1, RZ ;  /* 0x0000000102027810 */ /* 0x000fe40007f3e0ff */
[C---:B------:R-:W-:Y:S02]  /*0530*/  IADD3 R3, P2, PT, R14.reuse, R3, RZ ;  /* 0x000000030e037210 */ /* 0x040fe40007f5e0ff */
[----:B------:R-:W-:Y:S01]  /*0540*/  LEA R9, P3, R14, R9, 0x2 ;  /* 0x000000090e097211 */ /* 0x000fe200078610ff */
[----:B------:R-:W-:Y:S01]  /*0550*/  IMAD.X R8, RZ, RZ, R8, P1 ;  /* 0x000000ffff087224 */ /* 0x000fe200008e0608 */
[----:B------:R-:W-:Y:S01]  /*0560*/  ISETP.NE.U32.AND P1, PT, R2, RZ, PT ;  /* 0x000000ff0200720c */ /* 0x000fe20003f25070 */
[----:B------:R-:W-:Y:S01]  /*0570*/  IMAD.X R0, R15, 0x1, R0, P2 ;  /* 0x000000010f007824 */ /* 0x000fe200010e0600 */
[----:B------:R-:W-:-:S02]  /*0580*/  IADD3.X R10, PT, PT, R10, R11, RZ, P3, !PT ;  /* 0x0000000b0a0a7210 */ /* 0x000fc40001ffe4ff */
[----:B------:R-:W-:Y:S01]  /*0590*/  ISETP.NE.AND.EX P1, PT, R8, RZ, PT, P1 ;  /* 0x000000ff0800720c */ /* 0x000fe20003f25310 */
[----:B--2---:R-:W-:-:S12]  /*05a0*/  FFMA R31, R4, R6, R31 ;  /* 0x00000006041f7223 */ /* 0x004fd8000000001f */
[----:B------:R-:W-:Y:S05]  /*05b0*/  @P1 BRA `(.L_x_7) ;  /* 0xfffffffc00c01947 */ /* 0x000fea000383ffff */
.L_x_6:
[----:B------:R-:W-:Y:S05]  /*05c0*/  BSYNC.RECONVERGENT B1 ;  /* 0x0000000000017941 */ /* 0x000fea0003800200 */
.L_x_5:
[----:B------:R-:W-:Y:S04]  /*05d0*/  BSSY.RECONVERGENT B1, `(.L_x_8) ;  /* 0x000003b000017945 */ /* 0x000fe80003800200 */
[----:B------:R-:W-:Y:S05]  /*05e0*/  @!P0 BRA `(.L_x_9) ;  /* 0x0000000000e48947 */ /* 0x000fea0003800000 */
[----:B------:R-:W0:Y:S01]  /*05f0*/  LDC.64 R16, c[0x0][0x380] ;  /* 0x0000e000ff107b82 */ /* 0x000e220000000a00 */
[C---:B------:R-:W-:Y:S01]  /*0600*/  IMAD.SHL.U32 R9, R14.reuse, 0x8, RZ ;  /* 0x000000080e097824 */ /* 0x040fe200078e00ff */
[C-C-:B------:R-:W-:Y:S01]  /*0610*/  SHF.L.U64.HI R2, R14.reuse, 0x3, R15.reuse ;  /* 0x000000030e027819 */ /* 0x140fe2000001020f */
[C---:B------:R-:W-:Y:S01]  /*0620*/  IMAD.SHL.U32 R5, R14.reuse, 0x4, RZ ;  /* 0x000000040e057824 */ /* 0x040fe200078e00ff */
[----:B------:R-:W-:Y:S01]  /*0630*/  SHF.L.U64.HI R4, R14, 0x2, R15 ;  /* 0x000000020e047819 */ /* 0x000fe2000001020f */
[----:B------:R-:W-:Y:S01]  /*0640*/  IMAD R25, R15, 0xc, RZ ;  /* 0x0000000c0f197824 */ /* 0x000fe200078e02ff */
[C---:B------:R-:W-:Y:S02]  /*0650*/  SHF.L.U64.HI R32, R3.reuse, 0x2, R0 ;  /* 0x0000000203207819 */ /* 0x040fe40000010200 */
[----:B------:R-:W1:Y:S01]  /*0660*/  LDC.64 R18, c[0x0][0x388] ;  /* 0x0000e200ff127b82 */ /* 0x000e620000000a00 */
[----:B------:R-:W-:-:S07]  /*0670*/  SHF.L.U32 R7, R3, 0x2, RZ ;  /* 0x0000000203077819 */ /* 0x000fce00000006ff */
[----:B------:R-:W2:Y:S08]  /*0680*/  LDC.64 R20, c[0x0][0x388] ;  /* 0x0000e200ff147b82 */ /* 0x000eb00000000a00 */
[----:B------:R-:W3:Y:S01]  /*0690*/  LDC.64 R22, c[0x0][0x380] ;  /* 0x0000e000ff167b82 */ /* 0x000ee20000000a00 */
[C---:B0-----:R-:W-:Y:S02]  /*06a0*/  IADD3 R8, P2, PT, R9.reuse, R16, RZ ;  /* 0x0000001009087210 */ /* 0x041fe40007f5e0ff */
[----:B-1----:R-:W-:-:S03]  /*06b0*/  IADD3 R10, P1, PT, R9, R18, RZ ;  /* 0x00000012090a7210 */ /* 0x002fc60007f3e0ff */
[C---:B------:R-:W-:Y:S01]  /*06c0*/  IMAD.X R9, R2.reuse, 0x1, R17, P2 ;  /* 0x0000000102097824 */ /* 0x040fe200010e0611 */
[----:B------:R-:W-:Y:S01]  /*06d0*/  IADD3 R12, P0, PT, R5, R18, RZ ;  /* 0x00000012050c7210 */ /* 0x000fe20007f1e0ff */
[----:B------:R-:W-:-:S03]  /*06e0*/  IMAD.X R11, R2, 0x1, R19, P1 ;  /* 0x00000001020b7824 */ /* 0x000fc600008e0613 */
[----:B------:R-:W-:Y:S01]  /*06f0*/  IADD3.X R13, PT, PT, R4, R19, RZ, P0, !PT ;  /* 0x00000013040d7210 */ /* 0x000fe200007fe4ff */
[----:B--2---:R-:W-:-:S04]  /*0700*/  IMAD.WIDE.U32 R20, R14, 0xc, R20 ;  /* 0x0000000c0e147825 */ /* 0x004fc800078e0014 */
[----:B------:R-:W-:Y:S02]  /*0710*/  IMAD.IADD R30, R21, 0x1, R25 ;  /* 0x00000001151e7824 */ /* 0x000fe400078e0219 */
[----:B---3--:R-:W-:-:S04]  /*0720*/  IMAD.WIDE.U32 R22, R14, 0xc, R22 ;  /* 0x0000000c0e167825 */ /* 0x008fc800078e0016 */
[----:B------:R-:W-:-:S07]  /*0730*/  IMAD.IADD R2, R25, 0x1, R23 ;  /* 0x0000000119027824 */ /* 0x000fce00078e0217 */
.L_x_10:
[C---:B------:R-:W-:Y:S02]  /*0740*/  IADD3 R28, P1, PT, R7.reuse, R12, RZ ;  /* 0x0000000c071c7210 */ /* 0x040fe40007f3e0ff */
[C---:B------:R-:W-:Y:S02]  /*0750*/  IADD3 R24, P2, PT, R7.reuse, R8, RZ ;  /* 0x0000000807187210 */ /* 0x040fe40007f5e0ff */
[C---:B------:R-:W-:Y:S01]  /*0760*/  IADD3 R34, P0, PT, R7.reuse, R18, RZ ;  /* 0x0000001207227210 */ /* 0x040fe20007f1e0ff */
[C---:B------:R-:W-:Y:S01]  /*0770*/  IMAD.X R29, R32.reuse, 0x1, R13, P1 ;  /* 0x00000001201d7824 */ /* 0x040fe200008e060d */
[C---:B------:R-:W-:Y:S01]  /*0780*/  IADD3 R36, P1, PT, R7.reuse, R10, RZ ;  /* 0x0000000a07247210 */ /* 0x040fe20007f3e0ff */
[C---:B------:R-:W-:Y:S01]  /*0790*/  IMAD.X R25, R32.reuse, 0x1, R9, P2 ;  /* 0x0000000120197824 */ /* 0x040fe200010e0609 */
[----:B------:R-:W-:Y:S02]  /*07a0*/  IADD3.X R35, PT, PT, R32, R19, RZ, P0, !PT ;  /* 0x0000001320237210 */ /* 0x000fe400007fe4ff */
[----:B------:R-:W-:-:S02]  /*07b0*/  IADD3 R26, P0, PT, R7, R16, RZ ;  /* 0x00000010071a7210 */ /* 0x000fc40007f1e0ff */
[----:B------:R0:W2:Y:S01]  /*07c0*/  LDG.E R33, desc[UR6][R24.64] ;  /* 0x0000000618217981 */ /* 0x0000a2000c1e1900 */
[C---:B------:R-:W-:Y:S02]  /*07d0*/  IADD3.X R37, PT, PT, R32.reuse, R11, RZ, P1, !PT ;  /* 0x0000000b20257210 */ /* 0x040fe40000ffe4ff */
[----:B------:R-:W-:Y:S01]  /*07e0*/  IMAD.X R27, R32, 0x1, R17, P0 ;  /* 0x00000001201b7824 */ /* 0x000fe200000e0611 */
[----:B------:R-:W3:Y:S04]  /*07f0*/  LDG.E R35, desc[UR6][R34.64] ;  /* 0x0000000622237981 */ /* 0x000ee8000c1e1900 */
[----:B------:R-:W2:Y:S01]  /*0800*/  LDG.E R6, desc[UR6][R36.64] ;  /* 0x0000000624067981 */ /* 0x000ea2000c1e1900 */
[----:B0-----:R-:W-:-:S03]  /*0810*/  IADD3 R24, P1, PT, R7, R22, RZ ;  /* 0x0000001607187210 */ /* 0x001fc60007f3e0ff */
[----:B------:R0:W4:Y:S02]  /*0820*/  LDG.E R34, desc[UR6][R28.64] ;  /* 0x000000061c227981 */ /* 0x000124000c1e1900 */
[----:B------:R-:W-:Y:S02]  /*0830*/  IMAD.X R25, R32, 0x1, R2, P1 ;  /* 0x0000000120197824 */ /* 0x000fe400008e0602 */
[----:B------:R-:W3:Y:S01]  /*0840*/  LDG.E R36, desc[UR6][R26.64] ;  /* 0x000000061a247981 */ /* 0x000ee2000c1e1900 */
[----:B0-----:R-:W-:-:S04]  /*0850*/  IADD3 R28, P0, PT, R26, R5, RZ ;  /* 0x000000051a1c7210 */ /* 0x001fc80007f1e0ff */
[----:B------:R-:W-:Y:S01]  /*0860*/  IADD3.X R29, PT, PT, R27, R4, RZ, P0, !PT ;  /* 0x000000041b1d7210 */ /* 0x000fe200007fe4ff */
[----:B------:R0:W5:Y:S04]  /*0870*/  LDG.E R26, desc[UR6][R24.64] ;  /* 0x00000006181a7981 */ /* 0x000168000c1e1900 */
[----:B------:R-:W4:Y:S01]  /*0880*/  LDG.E R28, desc[UR6][R28.64] ;  /* 0x000000061c1c7981 */ /* 0x000f22000c1e1900 */
[----:B0-----:R-:W-:-:S05]  /*0890*/  IADD3 R24, P0, PT, R7, R20, RZ ;  /* 0x0000001407187210 */ /* 0x001fca0007f1e0ff */
[----:B------:R-:W-:-:S05]  /*08a0*/  IMAD.X R25, R32, 0x1, R30, P0 ;  /* 0x0000000120197824 */ /* 0x000fca00000e061e */
[----:B------:R-:W5:Y:S01]  /*08b0*/  LDG.E R24, desc[UR6][R24.64] ;  /* 0x0000000618187981 */ /* 0x000f62000c1e1900 */
[----:B------:R-:W-:-:S04]  /*08c0*/  IADD3 R3, P0, PT, R3, R5, RZ ;  /* 0x0000000503037210 */ /* 0x000fc80007f1e0ff */
[----:B------:R-:W-:Y:S02]  /*08d0*/  IADD3.X R0, PT, PT, R0, R4, RZ, P0, !PT ;  /* 0x0000000400007210 */ /* 0x000fe400007fe4ff */
[----:B------:R-:W-:-:S04]  /*08e0*/  ISETP.GE.U32.AND P0, PT, R3, 0x10000, PT ;  /* 0x000100000300780c */ /* 0x000fc80003f06070 */
[----:B------:R-:W-:Y:S02]  /*08f0*/  ISETP.GE.U32.AND.EX P0, PT, R0, RZ, PT, P0 ;  /* 0x000000ff0000720c */ /* 0x000fe40003f06100 */
[C---:B------:R-:W-:Y:S02]  /*0900*/  LEA R7, P1, R14.reuse, R7, 0x4 ;  /* 0x000000070e077211 */ /* 0x040fe400078220ff */
[----:B------:R-:W-:-:S05]  /*0910*/  SHF.L.U64.HI R27, R14, 0x4, R15 ;  /* 0x000000040e1b7819 */ /* 0x000fca000001020f */
[----:B------:R-:W-:Y:S02]  /*0920*/  IMAD.X R32, R32, 0x1, R27, P1 ;  /* 0x0000000120207824 */ /* 0x000fe400008e061b */
[----:B---3--:R-:W-:-:S04]  /*0930*/  FFMA R35, R36, R35, R31 ;  /* 0x0000002324237223 */ /* 0x008fc8000000001f */
[----:B----4-:R-:W-:-:S04]  /*0940*/  FFMA R34, R28, R34, R35 ;  /* 0x000000221c227223 */ /* 0x010fc80000000023 */
[----:B--2---:R-:W-:-:S04]  /*0950*/  FFMA R33, R33, R6, R34 ;  /* 0x0000000621217223 */ /* 0x004fc80000000022 */
[----:B-----5:R-:W-:Y:S01]  /*0960*/  FFMA R31, R26, R24, R33 ;  /* 0x000000181a1f7223 */ /* 0x020fe20000000021 */
[----:B------:R-:W-:Y:S06]  /*0970*/  @!P0 BRA `(.L_x_10) ;  /* 0xfffffffc00708947 */ /* 0x000fec000383ffff */
.L_x_9:
[----:B------:R-:W-:Y:S05]  /*0980*/  BSYNC.RECONVERGENT B1 ;  /* 0x0000000000017941 */ /* 0x000fea0003800200 */
.L_x_8:
[----:B------:R-:W0:Y:S01]  /*0990*/  S2R R0, SR_TID.X ;  /* 0x0000000000007919 */ /* 0x000e220000002100 */
[----:B------:R-:W1:Y:S01]  /*09a0*/  S2UR UR5, SR_CgaCtaId ;  /* 0x00000000000579c3 */ /* 0x000e620000008800 */
[----:B------:R-:W-:Y:S02]  /*09b0*/  UMOV UR4, 0x400 ;  /* 0x0000040000047882 */ /* 0x000fe40000000000 */
[----:B-1----:R-:W-:-:S06]  /*09c0*/  ULEA UR4, UR5, UR4, 0x18 ;  /* 0x0000000405047291 */ /* 0x002fcc000f8ec0ff */
[----:B0-----:R-:W-:-:S05]  /*09d0*/  LEA R0, R0, UR4, 0x2 ;  /* 0x0000000400007c11 */ /* 0x001fca000f8e10ff */
[----:B------:R0:W-:Y:S02]  /*09e0*/  STS [R0], R31 ;  /* 0x0000001f00007388 */ /* 0x0001e40000000800 */
.L_x_1:
[----:B------:R-:W-:Y:S05]  /*09f0*/  BSYNC.RECONVERGENT B0 ;  /* 0x0000000000007941 */ /* 0x000fea0003800200 */
.L_x_0:
[----:B0-----:R-:W0:Y:S01]  /*0a00*/  S2R R0, SR_TID.X ;  /* 0x0000000000007919 */ /* 0x001e220000002100 */
[----:B------:R-:W-:Y:S01]  /*0a10*/  BAR.SYNC.DEFER_BLOCKING 0x0 ;  /* 0x0000000000007b1d */ /* 0x000fe20000010000 */
[----:B0-----:R-:W-:-:S13]  /*0a20*/  ISETP.NE.AND P0, PT, R0, RZ, PT ;  /* 0x000000ff0000720c */ /* 0x001fda0003f05270 */
[----:B------:R-:W-:Y:S05]  /*0a30*/  @P0 EXIT ;  /* 0x000000000000094d */ /* 0x000fea0003800000 */
[----:B------:R-:W0:Y:S01]  /*0a40*/  S2UR UR5, SR_CgaCtaId ;  /* 0x00000000000579c3 */ /* 0x000e220000008800 */
[----:B------:R-:W-:Y:S01]  /*0a50*/  UMOV UR4, 0x400 ;  /* 0x0000040000047882 */ /* 0x000fe20000000000 */
[----:B------:R-:W-:Y:S01]  /*0a60*/  HFMA2 R15, -RZ, RZ, 0, 0 ;  /* 0x00000000ff0f7431 */ /* 0x000fe200000001ff */
[----:B0-----:R-:W-:-:S03]  /*0a70*/  ULEA UR4, UR5, UR4, 0x18 ;  /* 0x0000000405047291 */ /* 0x001fc6000f8ec0ff */
[----:B------:R-:W-:Y:S01]  /*0a80*/  UMOV UR5, 0x7c ;  /* 0x0000007c00057882 */ /* 0x000fe20000000000 */
[----:B------:R-:W-:-:S12]  /*0a90*/  UIADD3 UR4, UPT, UPT, UR4, 0x40, URZ ;  /* 0x0000004004047890 */ /* 0x000fd8000fffe0ff */
.L_x_11:
[----:B------:R-:W0:Y:S01]  /*0aa0*/  LDS.128 R16, [UR4+-0x40] ;  /* 0xffffc004ff107984 */ /* 0x000e220008000c00 */
[----:B------:R-:W-:-:S03]  /*0ab0*/  UIADD3 UR5, UPT, UPT, UR5, 0x80, URZ ;  /* 0x0000008005057890 */ /* 0x000fc6000fffe0ff */
[----:B------:R-:W1:Y:S01]  /*0ac0*/  LDS.128 R8, [UR4+-0x30] ;  /* 0xffffd004ff087984 */ /* 0x000e620008000c00 */
[----:B------:R-:W-:-:S03]  /*0ad0*/  UISETP.NE.AND UP0, UPT, UR5, 0x87c, UPT ;  /* 0x0000087c0500788c */ /* 0x000fc6000bf05270 */
[----:B------:R-:W2:Y:S01]  /*0ae0*/  LDS.128 R4, [UR4+-0x20] ;  /* 0xffffe004ff047984 */ /* 0x000ea20008000c00 */
[----:B0-----:R-:W-:-:S03]  /*0af0*/  FADD R16, R16, R15 ;  /* 0x0000000f10107221 */ /* 0x001fc60000000000 */
[----:B------:R-:W0:Y:S01]  /*0b00*/  LDS.128 R12, [UR4+-0x10] ;  /* 0xfffff004ff0c7984 */ /* 0x000e220008000c00 */
[----:B------:R-:W-:-:S04]  /*0b10*/  FADD R17, R16, R17 ;  /* 0x0000001110117221 */ /* 0x000fc80000000000 */
[----:B------:R-:W-:-:S04]  /*0b20*/  FADD R18, R17, R18 ;  /* 0x0000001211127221 */ /* 0x000fc80000000000 */
[----:B------:R-:W-:-:S04]  /*0b30*/  FADD R19, R18, R19 ;  /* 0x0000001312137221 */ /* 0x000fc80000000000 */
[----:B-1----:R-:W-:Y:S02]  /*0b40*/  FADD R8, R19, R8 ;  /* 0x0000000813087221 */ /* 0x002fe40000000000 */
[----:B------:R-:W1:Y:S02]  /*0b50*/  LDS.128 R16, [UR4] ;  /* 0x00000004ff107984 */ /* 0x000e640008000c00 */
[----:B------:R-:W-:-:S04]  /*0b60*/  FADD R9, R8, R9 ;  /* 0x0000000908097221 */ /* 0x000fc80000000000 */
[----:B------:R-:W-:-:S04]  /*0b70*/  FADD R10, R9, R10 ;  /* 0x0000000a090a7221 */ /* 0x000fc80000000000 */
[----:B------:R-:W-:-:S04]  /*0b80*/  FADD R11, R10, R11 ;  /* 0x0000000b0a0b7221 */ /* 0x000fc80000000000 */
[----:B--2---:R-:W-:Y:S02]  /*0b90*/  FADD R4, R11, R4 ;  /* 0x000000040b047221 */ /* 0x004fe40000000000 */
[----:B------:R-:W2:Y:S02]  /*0ba0*/  LDS.128 R8, [UR4+0x10] ;  /* 0x00001004ff087984 */ /* 0x000ea40008000c00 */
[----:B------:R-:W-:-:S04]  /*0bb0*/  FADD R5, R4, R5 ;  /* 0x0000000504057221 */ /* 0x000fc80000000000 */
[----:B------:R-:W-:-:S04]  /*0bc0*/  FADD R6, R5, R6 ;  /* 0x0000000605067221 */ /* 0x000fc80000000000 */
[----:B------:R-:W-:-:S04]  /*0bd0*/  FADD R7, R6, R7 ;  /* 0x0000000706077221 */ /* 0x000fc80000000000 */
[----:B0-----:R-:W-:Y:S02]  /*0be0*/  FADD R12, R7, R12 ;  /* 0x0000000c070c7221 */ /* 0x001fe40000000000 */
[----:B------:R-:W0:Y:S02]  /*0bf0*/  LDS.128 R4, [UR4+0x20] ;  /* 0x00002004ff047984 */ /* 0x000e240008000c00 */
[----:B------:R-:W-:-:S04]  /*0c00*/  FADD R13, R12, R13 ;  /* 0x0000000d0c0d7221 */ /* 0x000fc80000000000 */
[----:B------:R-:W-:-:S04]  /*0c10*/  FADD R14, R13, R14 ;  /* 0x0000000e0d0e7221 */ /* 0x000fc80000000000 */
[----:B------:R-:W-:-:S04]  /*0c20*/  FADD R15, R14, R15 ;  /* 0x0000000f0e0f7221 */ /* 0x000fc80000000000 */
[----:B-1----:R-:W-:Y:S02]  /*0c30*/  FADD R16, R15, R16 ;  /* 0x000000100f107221 */ /* 0x002fe40000000000 */
[----:B------:R-:W1:Y:S01]  /*0c40*/  LDS.128 R12, [UR4+0x30] ;  /* 0x00003004ff0c7984 */ /* 0x000e620008000c00 */
[----:B------:R-:W-:Y:S01]  /*0c50*/  UIADD3 UR4, UPT, UPT, UR4, 0x80, URZ ;  /* 0x0000008004047890 */ /* 0x000fe2000fffe0ff */
[----:B------:R-:W-:-:S04]  /*0c60*/  FADD R17, R16, R17 ;  /* 0x0000001110117221 */ /* 0x000fc80000000000 */
[----:B------:R-:W-:-:S04]  /*0c70*/  FADD R18, R17, R18 ;  /* 0x0000001211127221 */ /* 0x000fc80000000000 */
[----:B------:R-:W-:-:S04]  /*0c80*/  FADD R19, R18, R19 ;  /* 0x0000001312137221 */ /* 0x000fc80000000000 */
[----:B--2---:R-:W-:-:S04]  /*0c90*/  FADD R8, R19, R8 ;  /* 0x0000000813087221 */ /* 0x004fc80000000000 */
[----:B------:R-:W-:-:S04]  /*0ca0*/  FADD R9, R8, R9 ;  /* 0x0000000908097221 */ /* 0x000fc80000000000 */
[----:B------:R-:W-:-:S04]  /*0cb0*/  FADD R10, R9, R10 ;  /* 0x0000000a090a7221 */ /* 0x000fc80000000000 */
[----:B------:R-:W-:-:S04]  /*0cc0*/  FADD R11, R10, R11 ;  /* 0x0000000b0a0b7221 */ /* 0x000fc80000000000 */
[----:B0-----:R-:W-:-:S04]  /*0cd0*/  FADD R4, R11, R4 ;  /* 0x000000040b047221 */ /* 0x001fc80000000000 */
[----:B------:R-:W-:-:S04]  /*0ce0*/  FADD R5, R4, R5 ;  /* 0x0000000504057221 */ /* 0x000fc80000000000 */
[----:B------:R-:W-:-:S04]  /*0cf0*/  FADD R6, R5, R6 ;  /* 0x0000000605067221 */ /* 0x000fc80000000000 */
[----:B------:R-:W-:-:S04]  /*0d00*/  FADD R7, R6, R7 ;  /* 0x0000000706077221 */ /* 0x000fc80000000000 */
[----:B-1----:R-:W-:-:S04]  /*0d10*/  FADD R12, R7, R12 ;  /* 0x0000000c070c7221 */ /* 0x002fc80000000000 */
[----:B------:R-:W-:-:S04]  /*0d20*/  FADD R13, R12, R13 ;  /* 0x0000000d0c0d7221 */ /* 0x000fc80000000000 */
[----:B------:R-:W-:-:S04]  /*0d30*/  FADD R14, R13, R14 ;  /* 0x0000000e0d0e7221 */ /* 0x000fc80000000000 */
[----:B------:R-:W-:Y:S01]  /*0d40*/  FADD R15, R14, R15 ;  /* 0x0000000f0e0f7221 */ /* 0x000fe20000000000 */
[----:B------:R-:W-:Y:S06]  /*0d50*/  BRA.U UP0, `(.L_x_11) ;  /* 0xfffffffd00507547 */ /* 0x000fec000b83ffff */
[----:B------:R-:W0:Y:S02]  /*0d60*/  LDC.64 R2, c[0x0][0x390] ;  /* 0x0000e400ff027b82 */ /* 0x000e240000000a00 */
[----:B0-----:R-:W-:Y:S01]  /*0d70*/  REDG.E.ADD.F32.FTZ.RN.STRONG.GPU desc[UR6][R2.64], R15 ;  /* 0x0000000f020079a6 */ /* 0x001fe2000c12f306 */
[----:B------:R-:W-:Y:S05]  /*0d80*/  EXIT ;  /* 0x000000000000794d */ /* 0x000fea0003800000 */
        .weak           $__internal_0_$__cuda_sm20_div_u64
        .type           $__internal_0_$__cuda_sm20_div_u64,@function
        .size           $__internal_0_$__cuda_sm20_div_u64,(.L_x_18 - $__internal_0_$__cuda_sm20_div_u64)
$__internal_0_$__cuda_sm20_div_u64:
[----:B------:R-:W-:Y:S01]  /*0d90*/  IMAD.MOV.U32 R12, RZ, RZ, R14 ;  /* 0x000000ffff0c7224 */ /* 0x000fe200078e000e */
[----:B------:R-:W-:-:S05]  /*0da0*/  MOV R13, R15 ;  /* 0x0000000f000d7202 */ /* 0x000fca0000000f00 */
[----:B------:R-:W0:Y:S08]  /*0db0*/  I2F.U64.RP R12, R12 ;  /* 0x0000000c000c7312 */ /* 0x000e300000309000 */
[----:B0-----:R-:W0:Y:S02]  /*0dc0*/  MUFU.RCP R6, R12 ;  /* 0x0000000c00067308 */ /* 0x001e240000001000 */
[----:B0-----:R-:W-:-:S06]  /*0dd0*/  VIADD R6, R6, 0x1ffffffe ;  /* 0x1ffffffe06067836 */ /* 0x001fcc0000000000 */
[----:B------:R-:W0:Y:S02]  /*0de0*/  F2I.U64.TRUNC R8, R6 ;  /* 0x0000000600087311 */ /* 0x000e24000020d800 */
[----:B0-----:R-:W-:-:S04]  /*0df0*/  IMAD.WIDE.U32 R10, R8, R14, RZ ;  /* 0x0000000e080a7225 */ /* 0x001fc800078e00ff */
[----:B------:R-:W-:Y:S01]  /*0e00*/  IMAD R11, R8, R15, R11 ;  /* 0x0000000f080b7224 */ /* 0x000fe200078e020b */
[----:B------:R-:W-:-:S03]  /*0e10*/  IADD3 R17, P0, PT, RZ, -R10, RZ ;  /* 0x8000000aff117210 */ /* 0x000fc60007f1e0ff */
[----:B------:R-:W-:Y:S02]  /*0e20*/  IMAD R11, R9, R14, R11 ;  /* 0x0000000e090b7224 */ /* 0x000fe400078e020b */
[----:B------:R-:W-:-:S03]  /*0e30*/  IMAD.HI.U32 R10, R8, R17, RZ ;  /* 0x00000011080a7227 */ /* 0x000fc600078e00ff */
[----:B------:R-:W-:Y:S01]  /*0e40*/  IADD3.X R19, PT, PT, RZ, ~R11, RZ, P0, !PT ;  /* 0x8000000bff137210 */ /* 0x000fe200007fe4ff */
[----:B------:R-:W-:-:S04]  /*0e50*/  IMAD.MOV.U32 R11, RZ, RZ, R8 ;  /* 0x000000ffff0b7224 */ /* 0x000fc800078e0008 */
[----:B------:R-:W-:-:S04]  /*0e60*/  IMAD.WIDE.U32 R10, P0, R8, R19, R10 ;  /* 0x00000013080a7225 */ /* 0x000fc8000780000a */
[C---:B------:R-:W-:Y:S02]  /*0e70*/  IMAD R13, R9.reuse, R19, RZ ;  /* 0x00000013090d7224 */ /* 0x040fe400078e02ff */
[----:B------:R-:W-:-:S04]  /*0e80*/  IMAD.HI.U32 R10, P1, R9, R17, R10 ;  /* 0x00000011090a7227 */ /* 0x000fc8000782000a */
[----:B------:R-:W-:Y:S01]  /*0e90*/  IMAD.HI.U32 R19, R9, R19, RZ ;  /* 0x0000001309137227 */ /* 0x000fe200078e00ff */
[----:B------:R-:W-:-:S04]  /*0ea0*/  IADD3 R11, P2, PT, R13, R10, RZ ;  /* 0x0000000a0d0b7210 */ /* 0x000fc80007f5e0ff */
[----:B------:R-:W-:Y:S01]  /*0eb0*/  IADD3.X R6, PT, PT, R19, R9, RZ, P0, !PT ;  /* 0x0000000913067210 */ /* 0x000fe200007fe4ff */
[----:B------:R-:W-:-:S03]  /*0ec0*/  IMAD.WIDE.U32 R8, R11, R14, RZ ;  /* 0x0000000e0b087225 */ /* 0x000fc600078e00ff */
[----:B------:R-:W-:Y:S01]  /*0ed0*/  IADD3.X R13, PT, PT, RZ, RZ, R6, P2, P1 ;  /* 0x000000ffff0d7210 */ /* 0x000fe200017e2406 */
[----:B------:R-:W-:Y:S01]  /*0ee0*/  IMAD R6, R11, R15, R9 ;  /* 0x0000000f0b067224 */ /* 0x000fe200078e0209 */
[----:B------:R-:W-:-:S03]  /*0ef0*/  IADD3 R9, P0, PT, RZ, -R8, RZ ;  /* 0x80000008ff097210 */ /* 0x000fc60007f1e0ff */
[----:B------:R-:W-:Y:S02]  /*0f00*/  IMAD R6, R13, R14, R6 ;  /* 0x0000000e0d067224 */ /* 0x000fe400078e0206 */
[----:B------:R-:W-:-:S04]  /*0f10*/  IMAD.HI.U32 R10, R11, R9, RZ ;  /* 0x000000090b0a7227 */ /* 0x000fc800078e00ff */
[----:B------:R-:W-:-:S04]  /*0f20*/  IMAD.X R8, RZ, RZ, ~R6, P0 ;  /* 0x000000ffff087224 */ /* 0x000fc800000e0e06 */
[----:B------:R-:W-:-:S04]  /*0f30*/  IMAD.WIDE.U32 R10, P0, R11, R8, R10 ;  /* 0x000000080b0a7225 */ /* 0x000fc8000780000a */
[C---:B------:R-:W-:Y:S02]  /*0f40*/  IMAD R17, R13.reuse, R8, RZ ;  /* 0x000000080d117224 */ /* 0x040fe400078e02ff */
[----:B------:R-:W-:-:S04]  /*0f50*/  IMAD.HI.U32 R6, P1, R13, R9, R10 ;  /* 0x000000090d067227 */ /* 0x000fc8000782000a */
[----:B------:R-:W-:Y:S01]  /*0f60*/  IMAD.HI.U32 R8, R13, R8, RZ ;  /* 0x000000080d087227 */ /* 0x000fe200078e00ff */
[----:B------:R-:W-:-:S03]  /*0f70*/  IADD3 R6, P2, PT, R17, R6, RZ ;  /* 0x0000000611067210 */ /* 0x000fc60007f5e0ff */
[----:B------:R-:W-:Y:S01]  /*0f80*/  IMAD.MOV.U32 R9, RZ, RZ, RZ ;  /* 0x000000ffff097224 */ /* 0x000fe200078e00ff */
[----:B------:R-:W-:Y:S01]  /*0f90*/  IADD3.X R13, PT, PT, R8, R13, RZ, P0, !PT ;  /* 0x0000000d080d7210 */ /* 0x000fe200007fe4ff */
[----:B------:R-:W-:-:S03]  /*0fa0*/  IMAD.HI.U32 R8, R6, R5, RZ ;  /* 0x0000000506087227 */ /* 0x000fc600078e00ff */
[----:B------:R-:W-:Y:S01]  /*0fb0*/  IADD3.X R10, PT, PT, RZ, RZ, R13, P2, P1 ;  /* 0x000000ffff0a7210 */ /* 0x000fe200017e240d */
[----:B------:R-:W-:-:S04]  /*0fc0*/  IMAD.WIDE.U32 R8, R6, R7, R8 ;  /* 0x0000000706087225 */ /* 0x000fc800078e0008 */
[C---:B------:R-:W-:Y:S02]  /*0fd0*/  IMAD R11, R10.reuse, R7, RZ ;  /* 0x000000070a0b7224 */ /* 0x040fe400078e02ff */
[----:B------:R-:W-:-:S04]  /*0fe0*/  IMAD.HI.U32 R8, P0, R10, R5, R8 ;  /* 0x000000050a087227 */ /* 0x000fc80007800008 */
[----:B------:R-:W-:Y:S01]  /*0ff0*/  IMAD.HI.U32 R6, R10, R7, RZ ;  /* 0x000000070a067227 */ /* 0x000fe200078e00ff */
[----:B------:R-:W-:-:S04]  /*1000*/  IADD3 R11, P1, PT, R11, R8, RZ ;  /* 0x000000080b0b7210 */ /* 0x000fc80007f3e0ff */
[----:B------:R-:W-:Y:S01]  /*1010*/  IADD3.X R6, PT, PT, R6, RZ, RZ, P0, !PT ;  /* 0x000000ff06067210 */ /* 0x000fe200007fe4ff */
[----:B------:R-:W-:-:S04]  /*1020*/  IMAD.WIDE.U32 R8, R11, R14, RZ ;  /* 0x0000000e0b087225 */ /* 0x000fc800078e00ff */
[----:B------:R-:W-:Y:S02]  /*1030*/  IMAD.X R13, RZ, RZ, R6, P1 ;  /* 0x000000ffff0d7224 */ /* 0x000fe400008e0606 */
[----:B------:R-:W-:Y:S01]  /*1040*/  IMAD R6, R11, R15, R9 ;  /* 0x0000000f0b067224 */ /* 0x000fe200078e0209 */
[----:B------:R-:W-:-:S03]  /*1050*/  IADD3 R9, P1, PT, -R8, R5, RZ ;  /* 0x0000000508097210 */ /* 0x000fc60007f3e1ff */
[-C--:B------:R-:W-:Y:S01]  /*1060*/  IMAD R6, R13, R14.reuse, R6 ;  /* 0x0000000e0d067224 */ /* 0x080fe200078e0206 */
[----:B------:R-:W-:-:S04]  /*1070*/  ISETP.GE.U32.AND P0, PT, R9, R14, PT ;  /* 0x0000000e0900720c */ /* 0x000fc80003f06070 */
[----:B------:R-:W-:Y:S02]  /*1080*/  IADD3.X R17, PT, PT, ~R6, R7, RZ, P1, !PT ;  /* 0x0000000706117210 */ /* 0x000fe40000ffe5ff */
[----:B------:R-:W-:Y:S02]  /*1090*/  IADD3 R5, P1, PT, -R14, R9, RZ ;  /* 0x000000090e057210 */ /* 0x000fe40007f3e1ff */
[----:B------:R-:W-:Y:S02]  /*10a0*/  IADD3 R6, P2, PT, R11, 0x1, RZ ;  /* 0x000000010b067810 */ /* 0x000fe40007f5e0ff */
[C---:B------:R-:W-:Y:S01]  /*10b0*/  ISETP.GE.U32.AND.EX P0, PT, R17.reuse, R15, PT, P0 ;  /* 0x0000000f1100720c */ /* 0x040fe20003f06100 */
[----:B------:R-:W-:Y:S01]  /*10c0*/  IMAD.X R7, R17, 0x1, ~R15, P1 ;  /* 0x0000000111077824 */ /* 0x000fe200008e0e0f */
[----:B------:R-:W-:Y:S02]  /*10d0*/  IADD3.X R8, PT, PT, RZ, R13, RZ, P2, !PT ;  /* 0x0000000dff087210 */ /* 0x000fe400017fe4ff */
[----:B------:R-:W-:-:S02]  /*10e0*/  SEL R5, R5, R9, P0 ;  /* 0x0000000905057207 */ /* 0x000fc40000000000 */
[----:B------:R-:W-:Y:S02]  /*10f0*/  SEL R11, R6, R11, P0 ;  /* 0x0000000b060b7207 */ /* 0x000fe40000000000 */
[----:B------:R-:W-:Y:S02]  /*1100*/  SEL R7, R7, R17, P0 ;  /* 0x0000001107077207 */ /* 0x000fe40000000000 */
[----:B------:R-:W-:Y:S02]  /*1110*/  SEL R8, R8, R13, P0 ;  /* 0x0000000d08087207 */ /* 0x000fe40000000000 */
[----:B------:R-:W-:Y:S01]  /*1120*/  ISETP.GE.U32.AND P0, PT, R5, R14, PT ;  /* 0x0000000e0500720c */ /* 0x000fe20003f06070 */
[----:B------:R-:W-:Y:S01]  /*1130*/  HFMA2 R5, -RZ, RZ, 0, 0 ;  /* 0x00000000ff057431 */ /* 0x000fe200000001ff */
[----:B------:R-:W-:Y:S02]  /*1140*/  IADD3 R6, P2, PT, R11, 0x1, RZ ;  /* 0x000000010b067810 */ /* 0x000fe40007f5e0ff */
[----:B------:R-:W-:-:S02]  /*1150*/  ISETP.GE.U32.AND.EX P0, PT, R7, R15, PT, P0 ;  /* 0x0000000f0700720c */ /* 0x000fc40003f06100 */
[----:B------:R-:W-:Y:S01]  /*1160*/  ISETP.NE.U32.AND P1, PT, R14, RZ, PT ;  /* 0x000000ff0e00720c */ /* 0x000fe20003f25070 */
[----:B------:R-:W-:Y:S01]  /*1170*/  IMAD.X R7, RZ, RZ, R8, P2 ;  /* 0x000000ffff077224 */ /* 0x000fe200010e0608 */
[----:B------:R-:W-:Y:S02]  /*1180*/  SEL R6, R6, R11, P0 ;  /* 0x0000000b06067207 */ /* 0x000fe40000000000 */
[----:B------:R-:W-:Y:S02]  /*1190*/  ISETP.NE.AND.EX P1, PT, R15, RZ, PT, P1 ;  /* 0x000000ff0f00720c */ /* 0x000fe40003f25310 */
[----:B------:R-:W-:Y:S02]  /*11a0*/  SEL R7, R7, R8, P0 ;  /* 0x0000000807077207 */ /* 0x000fe40000000000 */
[----:B------:R-:W-:Y:S02]  /*11b0*/  SEL R6, R6, 0xffffffff, P1 ;  /* 0xffffffff06067807 */ /* 0x000fe40000800000 */
[----:B------:R-:W-:Y:S01]  /*11c0*/  SEL R7, R7, 0xffffffff, P1 ;  /* 0xffffffff07077807 */ /* 0x000fe20000800000 */
[----:B------:R-:W-:Y:S06]  /*11d0*/  RET.REL.NODEC R4 `(_Z3dotPKfS0_Pf) ;  /* 0xffffffec04887950 */ /* 0x000fec0003c3ffff */
.L_x_12:
[----:B------:R-:W-:-:S00]  /*11e0*/  BRA `(.L_x_12) ;  /* 0xfffffffc00fc7947 */ /* 0x000fc0000383ffff */
[----:B------:R-:W-:-:S00]  /*11f0*/  NOP ;  /* 0x0000000000007918 */ /* 0x000fc00000000000 */
        /* <DEDUP_REMOVED lines=8> */
.L_x_18:


//--------------------- .text._Z13test_registerfPf --------------------------
	.section	.text._Z13test_registerfPf,"ax",@progbits
	.align	128
        .global         _Z13test_registerfPf
        .type           _Z13test_registerfPf,@function
        .size           _Z13test_registerfPf,(.L_x_20 - _Z13test_registerfPf)
        .other          _Z13test_registerfPf,@"STO_CUDA_ENTRY STV_DEFAULT"
_Z13test_registerfPf:
.text._Z13test_registerfPf:
[----:B------:R-:W-:Y:S01]  /*0000*/  LDC R1, c[0x0][0x37c] ;  /* 0x0000df00ff017b82 */ /* 0x000fe20000000800 */
[----:B------:R-:W-:Y:S01]  /*0010*/  HFMA2 R5, -RZ, RZ, 0, 0 ;  /* 0x00000000ff057431 */ /* 0x000fe200000001ff */
[----:B------:R-:W0:Y:S01]  /*0020*/  LDCU.64 UR6, c[0x0][0x358] ;  /* 0x00006b00ff0677ac */ /* 0x000e220008000a00 */
[----:B------:R-:W1:Y:S01]  /*0030*/  LDCU UR8, c[0x0][0x380] ;  /* 0x00007000ff0877ac */ /* 0x000e620008000800 */
[----:B------:R-:W-:Y:S01]  /*0040*/  UMOV UR5, 0x1000000 ;  /* 0x0100000000057882 */ /* 0x000fe20000000000 */
[----:B------:R-:W-:-:S05]  /*0050*/  UMOV UR4, URZ ;  /* 0x000000ff00047c82 */ /* 0x000fca0008000000 */
.L_x_13:
[----:B-1----:R-:W-:Y:S01]  /*0060*/  FADD R5, R5, UR8 ;  /* 0x0000000805057e21 */ /* 0x002fe20008000000 */
[----:B------:R-:W-:-:S03]  /*0070*/  UIADD3 UR5, UP0, UPT, UR5, -0x100, URZ ;  /* 0xffffff0005057890 */ /* 0x000fc6000ff1e0ff */
[----:B------:R-:W-:Y:S01]  /*0080*/  FADD R5, R5, UR8 ;  /* 0x0000000805057e21 */ /* 0x000fe20008000000 */
[----:B------:R-:W-:Y:S02]  /*0090*/  UIADD3.X UR4, UPT, UPT, UR4, -0x1, URZ, UP0, !UPT ;  /* 0xffffffff04047890 */ /* 0x000fe400087fe4ff */
[----:B------:R-:W-:Y:S01]  /*00a0*/  UISETP.NE.U32.AND UP0, UPT, UR5, URZ, UPT ;  /* 0x000000ff0500728c */ /* 0x000fe2000bf05070 */
[----:B------:R-:W-:-:S03]  /*00b0*/  FADD R5, R5, UR8 ;  /* 0x0000000805057e21 */ /* 0x000fc60008000000 */
[----:B------:R-:W-:Y:S01]  /*00c0*/  UISETP.NE.AND.EX UP0, UPT, UR4, URZ, UPT, UP0 ;  /* 0x000000ff0400728c */ /* 0x000fe2000bf05300 */
[----:B------:R-:W-:-:S04]  /*00d0*/  FADD R5, R5, UR8 ;  /* 0x0000000805057e21 */ /* 0x000fc80008000000 */
        /* <DEDUP_REMOVED lines=251> */
[----:B------:R-:W-:Y:S01]  /*1090*/  FADD R5, R0, UR8 ;  /* 0x0000000800057e21 */ /* 0x000fe20008000000 */
[----:B------:R-:W-:Y:S06]  /*10a0*/  BRA.U UP0, `(.L_x_13) ;  /* 0xffffffed00ec7547 */ /* 0x000fec000b83ffff */
[----:B------:R-:W1:Y:S01]  /*10b0*/  S2R R7, SR_TID.X ;  /* 0x0000000000077919 */ /* 0x000e620000002100 */
[----:B------:R-:W2:Y:S01]  /*10c0*/  LDC.64 R2, c[0x0][0x388] ;  /* 0x0000e200ff027b82 */ /* 0x000ea20000000a00 */
[----:B------:R-:W1:Y:S01]  /*10d0*/  LDCU UR4, c[0x0][0x360] ;  /* 0x00006c00ff0477ac */ /* 0x000e620008000800 */
[----:B------:R-:W1:Y:S02]  /*10e0*/  S2R R0, SR_CTAID.X ;  /* 0x0000000000007919 */ /* 0x000e640000002500 */
[----:B-1----:R-:W-:-:S04]  /*10f0*/  IMAD R7, R0, UR4, R7 ;  /* 0x0000000400077c24 */ /* 0x002fc8000f8e0207 */
[----:B--2---:R-:W-:-:S05]  /*1100*/  IMAD.WIDE.U32 R2, R7, 0x4, R2 ;  /* 0x0000000407027825 */ /* 0x004fca00078e0002 */
[----:B0-----:R-:W-:Y:S01]  /*1110*/  STG.E desc[UR6][R2.64], R5 ;  /* 0x0000000502007986 */ /* 0x001fe2000c101906 */
[----:B------:R-:W-:Y:S05]  /*1120*/  EXIT ;  /* 0x000000000000794d */ /* 0x000fea0003800000 */
.L_x_14:
        /* <DEDUP_REMOVED lines=13> */
.L_x_20:


//--------------------- .text._Z17test_const_memoryPf --------------------------
	.section	.text._Z17test_const_memoryPf,"ax",@progbits
	.align	128
        .global         _Z17test_const_memoryPf
        .type           _Z17test_const_memoryPf,@function
        .size           _Z17test_const_memoryPf,(.L_x_21 - _Z17test_const_memoryPf)
        .other          _Z17test_const_memoryPf,@"STO_CUDA_ENTRY STV_DEFAULT"
_Z17test_const_memoryPf:
.text._Z17test_const_memoryPf:
[----:B------:R-:W-:Y:S01]  /*0000*/  LDC R1, c[0x0][0x37c] ;  /* 0x0000df00ff017b82 */ /* 0x000fe20000000800 */
[----:B------:R-:W0:Y:S01]  /*0010*/  LDCU.128 UR4, c[0x3][URZ] ;  /* 0x00c00000ff0477ac */ /* 0x000e220008000c00 */
[----:B------:R-:W1:Y:S01]  /*0020*/  LDCU.128 UR8, c[0x3][0x10] ;  /* 0x00c00200ff0877ac */ /* 0x000e620008000c00 */
[----:B0-----:R-:W-:-:S04]  /*0030*/  FADD R0, RZ, UR4 ;  /* 0x00000004ff007e21 */ /* 0x001fc80008000000 */
[----:B------:R-:W-:-:S04]  /*0040*/  FADD R0, R0, UR5 ;  /* 0x0000000500007e21 */ /* 0x000fc80008000000 */
[----:B------:R-:W-:-:S04]  /*0050*/  FADD R0, R0, UR6 ;  /* 0x0000000600007e21 */ /* 0x000fc80008000000 */
[----:B------:R-:W-:Y:S01]  /*0060*/  FADD R0, R0, UR7 ;  /* 0x0000000700007e21 */ /* 0x000fe20008000000 */
[----:B------:R-:W0:Y:S03]  /*0070*/  LDCU.128 UR4, c[0x3][0x20] ;  /* 0x00c00400ff0477ac */ /* 0x000e260008000c00 */
[----:B-1----:R-:W-:-:S04]  /*0080*/  FADD R0, R0, UR8 ;  /* 0x0000000800007e21 */ /* 0x002fc80008000000 */
[----:B------:R-:W-:-:S04]  /*0090*/  FADD R0, R0, UR9 ;  /* 0x0000000900007e21 */ /* 0x000fc80008000000 */
[----:B------:R-:W-:-:S04]  /*00a0*/  FADD R0, R0, UR10 ;  /* 0x0000000a00007e21 */ /* 0x000fc80008000000 */
[----:B------:R-:W-:Y:S01]  /*00b0*/  FADD R0, R0, UR11 ;  /* 0x0000000b00007e21 */ /* 0x000fe20008000000 */
[----:B------:R-:W1:Y:S03]  /*00c0*/  LDCU.128 UR8, c[0x3][0x30] ;  /* 0x00c00600ff0877ac */ /* 0x000e660008000c00 */
[----:B0-----:R-:W-:-:S04]  /*00d0*/  FADD R0, R0, UR4 ;  /* 0x0000000400007e21 */ /* 0x001fc80008000000 */
        /* <DEDUP_REMOVED lines=4077> */
[----:B------:R-:W-:-:S04]  /*ffb0*/  FADD R0, R0, UR11 ;  /* 0x0000000b00007e21 */ /* 0x000fc80008000000 */
[----:B0-----:R-:W-:-:S04]  /*ffc0*/  FADD R0, R0, UR4 ;  /* 0x0000000400007e21 */ /* 0x001fc80008000000 */
[----:B------:R-:W-:Y:S01]  /*ffd0*/  FADD R0, R0, UR5 ;  /* 0x0000000500007e21 */ /* 0x000fe20008000000 */
[----:B------:R-:W0:Y:S03]  /*ffe0*/  LDCU.64 UR4, c[0x0][0x358] ;  /* 0x00006b00ff0477ac */ /* 0x000e260008000a00 */
[----:B------:R-:W-:Y:S01]  /*fff0*/  FADD R0, R0, UR6 ;  /* 0x0000000600007e21 */ /* 0x000fe20008000000 */
[----:B------:R-:W1:Y:S03]  /*10000*/  LDCU.128 UR8, c[0x3][0x3330] ;  /* 0x00c66600ff0877ac */ /* 0x000e660008000c00 */
[----:B------:R-:W-:Y:S01]  /*10010*/  FADD R0, R0, UR7 ;  /* 0x0000000700007e21 */ /* 0x000fe20008000000 */
[----:B------:R-:W2:Y:S01]  /*10020*/  S2R R5, SR_TID.X ;  /* 0x0000000000057919 */ /* 0x000ea20000002100 */
[----:B------:R-:W3:Y:S01]  /*10030*/  LDC.64 R2, c[0x0][0x380] ;  /* 0x0000e000ff027b82 */ /* 0x000ee20000000a00 */
[----:B------:R-:W4:Y:S01]  /*10040*/  LDCU.128 UR12, c[0x3][0x3340] ;  /* 0x00c66800ff0c77ac */ /* 0x000f220008000c00 */
[----:B------:R-:W2:Y:S01]  /*10050*/  S2R R4, SR_CTAID.X ;  /* 0x0000000000047919 */ /* 0x000ea20000002500 */
[----:B------:R-:W2:Y:S01]  /*10060*/  LDCU UR6, c[0x0][0x360] ;  /* 0x00006c00ff0677ac */ /* 0x000ea20008000800 */
[----:B-1----:R-:W-:-:S04]  /*10070*/  FADD R0, R0, UR8 ;  /* 0x0000000800007e21 */ /* 0x002fc80008000000 */
[----:B------:R-:W-:-:S04]  /*10080*/  FADD R0, R0, UR9 ;  /* 0x0000000900007e21 */ /* 0x000fc80008000000 */
[----:B------:R-:W-:-:S04]  /*10090*/  FADD R0, R0, UR10 ;  /* 0x0000000a00007e21 */ /* 0x000fc80008000000 */
[----:B------:R-:W-:Y:S01]  /*100a0*/  FADD R0, R0, UR11 ;  /* 0x0000000b00007e21 */ /* 0x000fe20008000000 */
[----:B------:R-:W1:Y:S03]  /*100b0*/  LDCU.128 UR8, c[0x3][0x3350] ;  /* 0x00c66a00ff0877ac */ /* 0x000e660008000c00 */
[----:B----4-:R-:W-:-:S04]  /*100c0*/  FADD R0, R0, UR12 ;  /* 0x0000000c00007e21 */ /* 0x010fc80008000000 */
[----:B------:R-:W-:Y:S01]  /*100d0*/  FADD R0, R0, UR13 ;  /* 0x0000000d00007e21 */ /* 0x000fe20008000000 */
[----:B--2---:R-:W-:-:S03]  /*100e0*/  IMAD R5, R4, UR6, R5 ;  /* 0x0000000604057c24 */ /* 0x004fc6000f8e0205 */
[----:B------:R-:W-:Y:S01]  /*100f0*/  FADD R0, R0, UR14 ;  /* 0x0000000e00007e21 */ /* 0x000fe20008000000 */
[----:B---3--:R-:W-:-:S04]  /*10100*/  IMAD.WIDE.U32 R2, R5, 0x4, R2 ;  /* 0x0000000405027825 */ /* 0x008fc800078e0002 */
[----:B------:R-:W-:Y:S01]  /*10110*/  FADD R0, R0, UR15 ;  /* 0x0000000f00007e21 */ /* 0x000fe20008000000 */
[----:B------:R-:W2:Y:S03]  /*10120*/  LDCU.128 UR12, c[0x3][0x3360] ;  /* 0x00c66c00ff0c77ac */ /* 0x000ea60008000c00 */
[----:B-1----:R-:W-:-:S04]  /*10130*/  FADD R0, R0, UR8 ;  /* 0x0000000800007e21 */ /* 0x002fc80008000000 */
[----:B------:R-:W-:-:S04]  /*10140*/  FADD R0, R0, UR9 ;  /* 0x0000000900007e21 */ /* 0x000fc80008000000 */
[----:B------:R-:W-:-:S04]  /*10150*/  FADD R0, R0, UR10 ;  /* 0x0000000a00007e21 */ /* 0x000fc80008000000 */
[----:B------:R-:W-:Y:S01]  /*10160*/  FADD R0, R0, UR11 ;  /* 0x0000000b00007e21 */ /* 0x000fe20008000000 */
[----:B------:R-:W1:Y:S03]  /*10170*/  LDCU.128 UR8, c[0x3][0x3370] ;  /* 0x00c66e00ff0877ac */ /* 0x000e660008000c00 */
[----:B--2---:R-:W-:-:S04]  /*10180*/  FADD R0, R0, UR12 ;  /* 0x0000000c00007e21 */ /* 0x004fc80008000000 */
[----:B------:R-:W-:-:S04]  /*10190*/  FADD R0, R0, UR13 ;  /* 0x0000000d00007e21 */ /* 0x000fc80008000000 */
[----:B------:R-:W-:-:S04]  /*101a0*/  FADD R0, R0, UR14 ;  /* 0x0000000e00007e21 */ /* 0x000fc80008000000 */
        /* <DEDUP_REMOVED lines=1000> */
[----:B------:R-:W-:-:S04]  /*14030*/  FADD R0, R0, UR15 ;  /* 0x0000000f00007e21 */ /* 0x000fc80008000000 */
[----:B-1----:R-:W-:-:S04]  /*14040*/  FADD R0, R0, UR8 ;  /* 0x0000000800007e21 */ /* 0x002fc80008000000 */
[----:B------:R-:W-:-:S04]  /*14050*/  FADD R0, R0, UR9 ;  /* 0x0000000900007e21 */ /* 0x000fc80008000000 */
[----:B------:R-:W-:-:S04]  /*14060*/  FADD R0, R0, UR10 ;  /* 0x0000000a00007e21 */ /* 0x000fc80008000000 */
[----:B------:R-:W-:-:S05]  /*14070*/  FADD R5, R0, UR11 ;  /* 0x0000000b00057e21 */ /* 0x000fca0008000000 */
[----:B0-----:R-:W-:Y:S01]  /*14080*/  STG.E desc[UR4][R2.64], R5 ;  /* 0x0000000502007986 */ /* 0x001fe2000c101904 */
[----:B------:R-:W-:Y:S05]  /*14090*/  EXIT ;  /* 0x000000000000794d */ /* 0x000fea0003800000 */
.L_x_15:
        /* <DEDUP_REMOVED lines=14> */
.L_x_21:


//--------------------- .text._Z18test_global_memoryPKfPf --------------------------
	.section	.text._Z18test_global_memoryPKfPf,"ax",@progbits
	.align	128
        .global         _Z18test_global_memoryPKfPf
        .type           _Z18test_global_memoryPKfPf,@function
        .size           _Z18test_global_memoryPKfPf,(.L_x_22 - _Z18test_global_memoryPKfPf)
        .other          _Z18test_global_memoryPKfPf,@"STO_CUDA_ENTRY STV_DEFAULT"
_Z18test_global_memoryPKfPf:
.text._Z18test_global_memoryPKfPf:
[----:B------:R-:W-:Y:S01]  /*0000*/  LDC R1, c[0x0][0x37c] ;  /* 0x0000df00ff017b82 */ /* 0x000fe20000000800 */
[----:B------:R-:W-:Y:S01]  /*0010*/  HFMA2 R20, -RZ, RZ, 0, 0 ;  /* 0x00000000ff147431 */ /* 0x000fe200000001ff */
[----:B------:R-:W0:Y:S01]  /*0020*/  LDCU.64 UR6, c[0x0][0x358] ;  /* 0x00006b00ff0677ac */ /* 0x000e220008000a00 */
[----:B------:R-:W1:Y:S01]  /*0030*/  LDCU.64 UR10, c[0x0][0x380] ;  /* 0x00007000ff0a77ac */ /* 0x000e620008000a00 */
[----:B------:R-:W-:Y:S01]  /*0040*/  UMOV UR4, URZ ;  /* 0x000000ff00047c82 */ /* 0x000fe20008000000 */
[----:B------:R-:W-:-:S05]  /*0050*/  UMOV UR5, URZ ;  /* 0x000000ff00057c82 */ /* 0x000fca0008000000 */
.L_x_16:
[----:B-1----:R-:W-:-:S04]  /*0060*/  UIADD3 UR8, UP0, UP1, UR4, 0x40, UR10 ;  /* 0x0000004004087890 */ /* 0x002fc8000f91e00a */
[----:B------:R-:W-:Y:S02]  /*0070*/  UIADD3.X UR9, UPT, UPT, UR5, UR11, URZ, UP0, UP1 ;  /* 0x0000000b05097290 */ /* 0x000fe400087e24ff */
[----:B------:R-:W-:-:S04]  /*0080*/  MOV R2, UR8 ;  /* 0x0000000800027c02 */ /* 0x000fc80008000f00 */
[----:B------:R-:W-:-:S05]  /*0090*/  MOV R3, UR9 ;  /* 0x0000000900037c02 */ /* 0x000fca0008000f00 */
[----:B0-----:R-:W2:Y:S04]  /*00a0*/  LDG.E R21, desc[UR6][R2.64+-0x40] ;  /* 0xffffc00602157981 */ /* 0x001ea8000c1e1900 */
[----:B------:R-:W3:Y:S04]  /*00b0*/  LDG.E R27, desc[UR6][R2.64+-0x3c] ;  /* 0xffffc406021b7981 */ /* 0x000ee8000c1e1900 */
[----:B------:R-:W4:Y:S04]  /*00c0*/  LDG.E R22, desc[UR6][R2.64+-0x38] ;  /* 0xffffc80602167981 */ /* 0x000f28000c1e1900 */
[----:B------:R-:W5:Y:S04]  /*00d0*/  LDG.E R23, desc[UR6][R2.64+-0x34] ;  /* 0xffffcc0602177981 */ /* 0x000f68000c1e1900 */
        /* <DEDUP_REMOVED lines=18> */
[----:B------:R-:W5:Y:S01]  /*0200*/  LDG.E R5, desc[UR6][R2.64+0x18] ;  /* 0x0000180602057981 */ /* 0x000f62000c1e1900 */
[----:B--2---:R-:W-:-:S03]  /*0210*/  FADD R20, R21, R20 ;  /* 0x0000001415147221 */ /* 0x004fc60000000000 */
[----:B------:R-:W2:Y:S01]  /*0220*/  LDG.E R21, desc[UR6][R2.64+0x1c] ;  /* 0x00001c0602157981 */ /* 0x000ea2000c1e1900 */
[----:B---3--:R-:W-:-:S03]  /*0230*/  FADD R27, R20, R27 ;  /* 0x0000001b141b7221 */ /* 0x008fc60000000000 */
[----:B------:R-:W3:Y:S01]  /*0240*/  LDG.E R20, desc[UR6][R2.64+0x20] ;  /* 0x0000200602147981 */ /* 0x000ee2000c1e1900 */
[----:B----4-:R-:W-:-:S03]  /*0250*/  FADD R26, R27, R22 ;  /* 0x000000161b1a7221 */ /* 0x010fc60000000000 */
[----:B------:R-:W4:Y:S01]  /*0260*/  LDG.E R22, desc[UR6][R2.64+0x24] ;  /* 0x0000240602167981 */ /* 0x000f22000c1e1900 */
[----:B-----5:R-:W-:-:S03]  /*0270*/  FADD R26, R26, R23 ;  /* 0x000000171a1a7221 */ /* 0x020fc60000000000 */
[----:B------:R-:W5:Y:S01]  /*0280*/  LDG.E R23, desc[UR6][R2.64+0x28] ;  /* 0x0000280602177981 */ /* 0x000f62000c1e1900 */
[----:B------:R-:W-:-:S03]  /*0290*/  FADD R27, R26, R25 ;  /* 0x000000191a1b7221 */ /* 0x000fc60000000000 */
[----:B------:R-:W5:Y:S01]  /*02a0*/  LDG.E R25, desc[UR6][R2.64+0x2c] ;  /* 0x00002c0602197981 */ /* 0x000f62000c1e1900 */
[----:B------:R-:W-:-:S03]  /*02b0*/  FADD R26, R27, R24 ;  /* 0x000000181b1a7221 */ /* 0x000fc60000000000 */
[----:B------:R-:W5:Y:S01]  /*02c0*/  LDG.E R24, desc[UR6][R2.64+0x30] ;  /* 0x0000300602187981 */ /* 0x000f62000c1e1900 */
[----:B------:R-:W-:-:S03]  /*02d0*/  FADD R27, R26, R19 ;  /* 0x000000131a1b7221 */ /* 0x000fc60000000000 */
[----:B------:R-:W5:Y:S01]  /*02e0*/  LDG.E R19, desc[UR6][R2.64+0x34] ;  /* 0x0000340602137981 */ /* 0x000f62000c1e1900 */
[----:B------:R-:W-:-:S03]  /*02f0*/  FADD R27, R27, R4 ;  /* 0x000000041b1b7221 */ /* 0x000fc60000000000 */
[----:B------:R-:W5:Y:S04]  /*0300*/  LDG.E R4, desc[UR6][R2.64+0x38] ;  /* 0x0000380602047981 */ /* 0x000f68000c1e1900 */
[----:B------:R-:W5:Y:S01]  /*0310*/  LDG.E R26, desc[UR6][R2.64+0x3c] ;  /* 0x00003c06021a7981 */ /* 0x000f62000c1e1900 */
[----:B------:R-:W-:Y:S01]  /*0320*/  FADD R27, R27, R0 ;  /* 0x000000001b1b7221 */ /* 0x000fe20000000000 */
[----:B------:R-:W-:-:S03]  /*0330*/  UIADD3 UR4, UP0, UPT, UR4, 0x80, URZ ;  /* 0x0000008004047890 */ /* 0x000fc6000ff1e0ff */
[----:B------:R-:W-:Y:S01]  /*0340*/  FADD R18, R27, R18 ;  /* 0x000000121b127221 */ /* 0x000fe20000000000 */
[----:B------:R-:W-:Y:S02]  /*0350*/  UIADD3.X UR5, UPT, UPT, URZ, UR5, URZ, UP0, !UPT ;  /* 0x00000005ff057290 */ /* 0x000fe400087fe4ff */
[----:B------:R-:W-:Y:S01]  /*0360*/  UISETP.NE.U32.AND UP0, UPT, UR4, 0x4000000, UPT ;  /* 0x040000000400788c */ /* 0x000fe2000bf05070 */
[----:B------:R-:W-:-:S03]  /*0370*/  FADD R17, R18, R17 ;  /* 0x0000001112117221 */ /* 0x000fc60000000000 */
[----:B------:R-:W-:Y:S01]  /*0380*/  UISETP.NE.AND.EX UP0, UPT, UR5, URZ, UPT, UP0 ;  /* 0x000000ff0500728c */ /* 0x000fe2000bf05300 */
[----:B------:R-:W-:-:S04]  /*0390*/  FADD R16, R17, R16 ;  /* 0x0000001011107221 */ /* 0x000fc80000000000 */
        /* <DEDUP_REMOVED lines=11> */
[----:B--2---:R-:W-:-:S04]  /*0450*/  FADD R21, R6, R21 ;  /* 0x0000001506157221 */ /* 0x004fc80000000000 */
[----:B---3--:R-:W-:-:S04]  /*0460*/  FADD R21, R21, R20 ;  /* 0x0000001415157221 */ /* 0x008fc80000000000 */
[----:B----4-:R-:W-:-:S04]  /*0470*/  FADD R22, R21, R22 ;  /* 0x0000001615167221 */ /* 0x010fc80000000000 */
[----:B-----5:R-:W-:-:S04]  /*0480*/  FADD R22, R22, R23 ;  /* 0x0000001716167221 */ /* 0x020fc80000000000 */
[----:B------:R-:W-:-:S04]  /*0490*/  FADD R25, R22, R25 ;  /* 0x0000001916197221 */ /* 0x000fc80000000000 */
[----:B------:R-:W-:-:S04]  /*04a0*/  FADD R24, R25, R24 ;  /* 0x0000001819187221 */ /* 0x000fc80000000000 */
[----:B------:R-:W-:-:S04]  /*04b0*/  FADD R19, R24, R19 ;  /* 0x0000001318137221 */ /* 0x000fc80000000000 */
[----:B------:R-:W-:-:S04]  /*04c0*/  FADD R19, R19, R4 ;  /* 0x0000000413137221 */ /* 0x000fc80000000000 */
[----:B------:R-:W-:Y:S01]  /*04d0*/  FADD R20, R19, R26 ;  /* 0x0000001a13147221 */ /* 0x000fe20000000000 */
[----:B------:R-:W-:Y:S06]  /*04e0*/  BRA.U UP0, `(.L_x_16) ;  /* 0xfffffff900dc7547 */ /* 0x000fec000b83ffff */
[----:B------:R-:W0:Y:S01]  /*04f0*/  S2R R5, SR_TID.X ;  /* 0x0000000000057919 */ /* 0x000e220000002100 */
[----:B------:R-:W1:Y:S01]  /*0500*/  LDC.64 R2, c[0x0][0x388] ;  /* 0x0000e200ff027b82 */ /* 0x000e620000000a00 */
[----:B------:R-:W0:Y:S01]  /*0510*/  LDCU UR4, c[0x0][0x360] ;  /* 0x00006c00ff0477ac */ /* 0x000e220008000800 */
[----:B------:R-:W0:Y:S02]  /*0520*/  S2R R0, SR_CTAID.X ;  /* 0x0000000000007919 */ /* 0x000e240000002500 */
[----:B0-----:R-:W-:-:S04]  /*0530*/  IMAD R5, R0, UR4, R5 ;  /* 0x0000000400057c24 */ /* 0x001fc8000f8e0205 */
[----:B-1----:R-:W-:-:S05]  /*0540*/  IMAD.WIDE.U32 R2, R5, 0x4, R2 ;  /* 0x0000000405027825 */ /* 0x002fca00078e0002 */
[----:B------:R-:W-:Y:S01]  /*0550*/  STG.E desc[UR6][R2.64], R20 ;  /* 0x0000001402007986 */ /* 0x000fe2000c101906 */
[----:B------:R-:W-:Y:S05]  /*0560*/  EXIT ;  /* 0x000000000000794d */ /* 0x000fea0003800000 */
.L_x_17:
        /* <DEDUP_REMOVED lines=9> */
.L_x_22:


//--------------------- .nv.shared._Z3dotPKfS0_Pf --------------------------
	.section	.nv.shared._Z3dotPKfS0_Pf,"aw",@nobits
	.sectionflags	@""
	.align	4
.nv.shared._Z3dotPKfS0_Pf:
	.zero		3072


//--------------------- .nv.shared.reserved.0     --------------------------
	.section	.nv.shared.reserved.0,"aw",@nobits
	.weak		__nv_reservedSMEM_offset_0_alias
	.size		__nv_reservedSMEM_offset_0_alias, 0, 64
	.other		__nv_reservedSMEM_offset_0_alias,@"STO_CUDA_RESERVED_SHARED STV_DEFAULT"
__nv_reservedSMEM_offset_0_alias:
	.zero		0
	.zero		64


//--------------------- .nv.constant0._Z3dotPKfS0_Pf --------------------------
	.section	.nv.constant0._Z3dotPKfS0_Pf,"a",@progbits
	.sectionflags	@""
	.align	4
.nv.constant0._Z3dotPKfS0_Pf:
	.zero		920


//--------------------- .nv.constant0._Z13test_registerfPf --------------------------
	.section	.nv.constant0._Z13test_registerfPf,"a",@progbits
	.sectionflags	@""
	.align	4
.nv.constant0._Z13test_registerfPf:
	.zero		912


//--------------------- .nv.constant0._Z17test_const_memoryPf --------------------------
	.section	.nv.constant0._Z17test_const_memoryPf,"a",@progbits
	.sectionflags	@""
	.align	4
.nv.constant0._Z17test_const_memoryPf:
	.zero		904


//--------------------- .nv.constant0._Z18test_global_memoryPKfPf --------------------------
	.section	.nv.constant0._Z18test_global_memoryPKfPf,"a",@progbits
	.sectionflags	@""
	.align	4
.nv.constant0._Z18test_global_memoryPKfPf:
	.zero		912


//--------------------- SYMBOLS --------------------------

	.type		.nv.reservedSmem.offset0,@object
	.size		.nv.reservedSmem.offset0,0x4
	.type		.nv.reservedSmem.cap,@object
	.size		.nv.reservedSmem.cap,0x4
